// auto-generated by cutlass_sweep.gemm — config: {"arch": "sm_90", "cluster_m": 1, "cluster_n": 1, "dtype": "fp16", "dtype_b": "fp16", "layout": "nt", "stages": 5, "tile_k": 32, "tile_m": 256, "tile_n": 256}
#include "cutlass/cutlass.h"
#include "cutlass/gemm/collective/collective_builder.hpp"
#include "cutlass/gemm/device/gemm_universal_adapter.h"
#include "cutlass/gemm/kernel/gemm_universal.hpp"
#include "cutlass/epilogue/collective/collective_builder.hpp"

using ElemA = cutlass::half_t;
using ElemB = cutlass::half_t;
using ElemCD = cutlass::half_t;
using Acc  = float;
using TileShape    = cute::Shape<cute::_256, cute::_256, cute::_32>;
using ClusterShape = cute::Shape<cute::_1, cute::_1, cute::_1>;

using CollectiveEpilogue = typename cutlass::epilogue::collective::CollectiveBuilder<
    cutlass::arch::Sm90, cutlass::arch::OpClassTensorOp,
    TileShape, ClusterShape,
    cutlass::epilogue::collective::EpilogueTileAuto,
    Acc, Acc,
    ElemCD, cutlass::layout::RowMajor, 128 / cutlass::sizeof_bits<ElemCD>::value,
    ElemCD, cutlass::layout::RowMajor, 128 / cutlass::sizeof_bits<ElemCD>::value,
    cutlass::epilogue::collective::EpilogueScheduleAuto
  >::CollectiveOp;

using CollectiveMainloop = typename cutlass::gemm::collective::CollectiveBuilder<
    cutlass::arch::Sm90, cutlass::arch::OpClassTensorOp,
    ElemA, cutlass::layout::RowMajor, 128 / cutlass::sizeof_bits<ElemA>::value,
    ElemB, cutlass::layout::ColumnMajor, 128 / cutlass::sizeof_bits<ElemB>::value,
    Acc,
    TileShape, ClusterShape,
    cutlass::gemm::collective::StageCount<5>,
    cutlass::gemm::collective::KernelScheduleAuto
  >::CollectiveOp;

using GemmKernel = cutlass::gemm::kernel::GemmUniversal<
    cute::Shape<int,int,int,int>,
    CollectiveMainloop,
    CollectiveEpilogue
>;
using Gemm = cutlass::gemm::device::GemmUniversalAdapter<GemmKernel>;

// Force the device kernel symbol into the cubin without needing a host main.
auto* _anchor = &cutlass::device_kernel<GemmKernel>;


// ===== COMPILED SASS (sm_90a) =====

	.target	sm_90a

	.elftype	@"ET_EXEC"


//--------------------- .note.nv.tkinfo           --------------------------
	.section	.note.nv.tkinfo,"",@"SHT_NOTE"
	.sectionflags	@"SHF_NOTE_NV_TKINFO"
	.tkinfo
        /*0018*/ 	.word	0x00000002
        /*0030*/ 	.string	""
        /*0030*/ 	.string	"ptxas"
        /*0030*/ 	.string	"Cuda compilation tools, release 13.0, V13.0.88"
        /*0030*/ 	.string	"Build cuda_13.0.r13.0/compiler.36424714_0"
        /*0030*/ 	.string	"-arch sm_90a -m 64 "



//--------------------- .note.nv.cuinfo           --------------------------
	.section	.note.nv.cuinfo,"",@"SHT_NOTE"
	.sectionflags	@"SHF_NOTE_NV_CUINFO"
        /*0018*/ 	.short	0x0002
        /*001a*/ 	.short	0x005a
        /*001c*/ 	.short	0x0082
	.zero		2


//--------------------- .nv.info                  --------------------------
	.section	.nv.info,"",@"SHT_CUDA_INFO"
	.align	4


	//----- nvinfo : EIATTR_REGCOUNT
	.align		4
        /*0000*/ 	.byte	0x04, 0x2f
        /*0002*/ 	.short	(.L_15 - .L_14)
	.align		4
.L_14:
        /*0004*/ 	.word	index@(_ZN7cutlass13device_kernelINS_4gemm6kernel13GemmUniversalIN4cute5tupleIJiiiiEEENS1_10collective13CollectiveMmaINS1_34MainloopSm90TmaGmmaWarpSpecializedILi5ENS5_IJNS4_1CILi1EEESB_SB_EEENS1_35KernelTmaWarpSpecializedCooperativeEEENS5_IJNSA_ILi256EEESF_NSA_ILi32EEEEEENS_6half_tENS5_IJlSB_lEEESI_SJ_NS4_8TiledMMAINS4_8MMA_AtomIJNS4_4SM904GMMA26MMA_64x256x16_F32F16F16_SSILNSN_5MajorE0ELSP_0ELNSN_7ScaleInE1ELSQ_1EEEEEENS4_6LayoutINS5_IJNSA_ILi2EEESB_SB_EEENS5_IJSB_NSA_ILi0EEESW_EEEEENS5_IJNS4_10UnderscoreESZ_SZ_EEEEENS4_13SM90_TMA_LOADENS4_14ComposedLayoutINS4_7SwizzleILi2ELi4ELi3EEENS4_18smem_ptr_flag_bitsILi16EEENST_INS5_IJNSA_ILi8EEESG_EEENS5_IJSG_SB_EEEEEEEvNS4_8identityES12_S1C_vS1D_EENS_8epilogue10collective6detail29Sm90TmaWarpSpecializedAdapterINS1G_15DefaultEpilogueISI_SJ_SJ_NS1F_6thread17LinearCombinationISI_Li1EffLNS1K_9ScaleType4KindE0ELNS_15FloatRoundStyleE2ESI_EENS1_15EpilogueDefaultEEEEEvvEEEEvNT_6ParamsE)
        /*0008*/ 	.word	0x000000a8


	//----- nvinfo : EIATTR_FRAME_SIZE
	.align		4
.L_15:
        /*000c*/ 	.byte	0x04, 0x11
        /*000e*/ 	.short	(.L_17 - .L_16)
	.align		4
.L_16:
        /*0010*/ 	.word	index@(_ZN7cutlass13device_kernelINS_4gemm6kernel13GemmUniversalIN4cute5tupleIJiiiiEEENS1_10collective13CollectiveMmaINS1_34MainloopSm90TmaGmmaWarpSpecializedILi5ENS5_IJNS4_1CILi1EEESB_SB_EEENS1_35KernelTmaWarpSpecializedCooperativeEEENS5_IJNSA_ILi256EEESF_NSA_ILi32EEEEEENS_6half_tENS5_IJlSB_lEEESI_SJ_NS4_8TiledMMAINS4_8MMA_AtomIJNS4_4SM904GMMA26MMA_64x256x16_F32F16F16_SSILNSN_5MajorE0ELSP_0ELNSN_7ScaleInE1ELSQ_1EEEEEENS4_6LayoutINS5_IJNSA_ILi2EEESB_SB_EEENS5_IJSB_NSA_ILi0EEESW_EEEEENS5_IJNS4_10UnderscoreESZ_SZ_EEEEENS4_13SM90_TMA_LOADENS4_14ComposedLayoutINS4_7SwizzleILi2ELi4ELi3EEENS4_18smem_ptr_flag_bitsILi16EEENST_INS5_IJNSA_ILi8EEESG_EEENS5_IJSG_SB_EEEEEEEvNS4_8identityES12_S1C_vS1D_EENS_8epilogue10collective6detail29Sm90TmaWarpSpecializedAdapterINS1G_15DefaultEpilogueISI_SJ_SJ_NS1F_6thread17LinearCombinationISI_Li1EffLNS1K_9ScaleType4KindE0ELNS_15FloatRoundStyleE2ESI_EENS1_15EpilogueDefaultEEEEEvvEEEEvNT_6ParamsE)
        /*0014*/ 	.word	0x000004c0


	//----- nvinfo : EIATTR_MIN_STACK_SIZE
	.align		4
.L_17:
        /*0018*/ 	.byte	0x04, 0x12
        /*001a*/ 	.short	(.L_19 - .L_18)
	.align		4
.L_18:
        /*001c*/ 	.word	index@(_ZN7cutlass13device_kernelINS_4gemm6kernel13GemmUniversalIN4cute5tupleIJiiiiEEENS1_10collective13CollectiveMmaINS1_34MainloopSm90TmaGmmaWarpSpecializedILi5ENS5_IJNS4_1CILi1EEESB_SB_EEENS1_35KernelTmaWarpSpecializedCooperativeEEENS5_IJNSA_ILi256EEESF_NSA_ILi32EEEEEENS_6half_tENS5_IJlSB_lEEESI_SJ_NS4_8TiledMMAINS4_8MMA_AtomIJNS4_4SM904GMMA26MMA_64x256x16_F32F16F16_SSILNSN_5MajorE0ELSP_0ELNSN_7ScaleInE1ELSQ_1EEEEEENS4_6LayoutINS5_IJNSA_ILi2EEESB_SB_EEENS5_IJSB_NSA_ILi0EEESW_EEEEENS5_IJNS4_10UnderscoreESZ_SZ_EEEEENS4_13SM90_TMA_LOADENS4_14ComposedLayoutINS4_7SwizzleILi2ELi4ELi3EEENS4_18smem_ptr_flag_bitsILi16EEENST_INS5_IJNSA_ILi8EEESG_EEENS5_IJSG_SB_EEEEEEEvNS4_8identityES12_S1C_vS1D_EENS_8epilogue10collective6detail29Sm90TmaWarpSpecializedAdapterINS1G_15DefaultEpilogueISI_SJ_SJ_NS1F_6thread17LinearCombinationISI_Li1EffLNS1K_9ScaleType4KindE0ELNS_15FloatRoundStyleE2ESI_EENS1_15EpilogueDefaultEEEEEvvEEEEvNT_6ParamsE)
        /*0020*/ 	.word	0x000004c0
.L_19:


//--------------------- .nv.compat                --------------------------
	.section	.nv.compat,"",@"SHT_CUDA_COMPAT_INFO"
	.align	4
        /*0000*/ 	.byte	0x02, 0x09, 0x01, 0x00, 0x02, 0x02, 0x04, 0x00, 0x02, 0x05, 0x05, 0x00, 0x03, 0x07, 0x01, 0x01
        /*0010*/ 	.byte	0x02, 0x03, 0x01, 0x00, 0x02, 0x06, 0x01, 0x00, 0x04, 0x0b, 0x08, 0x00, 0x00, 0x00, 0x00, 0x00
        /*0020*/ 	.byte	0x00, 0x00, 0x00, 0x00


//--------------------- .nv.info._ZN7cutlass13device_kernelINS_4gemm6kernel13GemmUniversalIN4cute5tupleIJiiiiEEENS1_10collective13CollectiveMmaINS1_34MainloopSm90TmaGmmaWarpSpecializedILi5ENS5_IJNS4_1CILi1EEESB_SB_EEENS1_35KernelTmaWarpSpecializedCooperativeEEENS5_IJNSA_ILi256EEESF_NSA_ILi32EEEEEENS_6half_tENS5_IJlSB_lEEESI_SJ_NS4_8TiledMMAINS4_8MMA_AtomIJNS4_4SM904GMMA26MMA_64x256x16_F32F16F16_SSILNSN_5MajorE0ELSP_0ELNSN_7ScaleInE1ELSQ_1EEEEEENS4_6LayoutINS5_IJNSA_ILi2EEESB_SB_EEENS5_IJSB_NSA_ILi0EEESW_EEEEENS5_IJNS4_10UnderscoreESZ_SZ_EEEEENS4_13SM90_TMA_LOADENS4_14ComposedLayoutINS4_7SwizzleILi2ELi4ELi3EEENS4_18smem_ptr_flag_bitsILi16EEENST_INS5_IJNSA_ILi8EEESG_EEENS5_IJSG_SB_EEEEEEEvNS4_8identityES12_S1C_vS1D_EENS_8epilogue10collective6detail29Sm90TmaWarpSpecializedAdapterINS1G_15DefaultEpilogueISI_SJ_SJ_NS1F_6thread17LinearCombinationISI_Li1EffLNS1K_9ScaleType4KindE0ELNS_15FloatRoundStyleE2ESI_EENS1_15EpilogueDefaultEEEEEvvEEEEvNT_6ParamsE --------------------------
	.section	.nv.info._ZN7cutlass13device_kernelINS_4gemm6kernel13GemmUniversalIN4cute5tupleIJiiiiEEENS1_10collective13CollectiveMmaINS1_34MainloopSm90TmaGmmaWarpSpecializedILi5ENS5_IJNS4_1CILi1EEESB_SB_EEENS1_35KernelTmaWarpSpecializedCooperativeEEENS5_IJNSA_ILi256EEESF_NSA_ILi32EEEEEENS_6half_tENS5_IJlSB_lEEESI_SJ_NS4_8TiledMMAINS4_8MMA_AtomIJNS4_4SM904GMMA26MMA_64x256x16_F32F16F16_SSILNSN_5MajorE0ELSP_0ELNSN_7ScaleInE1ELSQ_1EEEEEENS4_6LayoutINS5_IJNSA_ILi2EEESB_SB_EEENS5_IJSB_NSA_ILi0EEESW_EEEEENS5_IJNS4_10UnderscoreESZ_SZ_EEEEENS4_13SM90_TMA_LOADENS4_14ComposedLayoutINS4_7SwizzleILi2ELi4ELi3EEENS4_18smem_ptr_flag_bitsILi16EEENST_INS5_IJNSA_ILi8EEESG_EEENS5_IJSG_SB_EEEEEEEvNS4_8identityES12_S1C_vS1D_EENS_8epilogue10collective6detail29Sm90TmaWarpSpecializedAdapterINS1G_15DefaultEpilogueISI_SJ_SJ_NS1F_6thread17LinearCombinationISI_Li1EffLNS1K_9ScaleType4KindE0ELNS_15FloatRoundStyleE2ESI_EENS1_15EpilogueDefaultEEEEEvvEEEEvNT_6ParamsE,"",@"SHT_CUDA_INFO"
	.sectionflags	@""
	.align	4


	//----- nvinfo : EIATTR_CUDA_API_VERSION
	.align		4
        /*0000*/ 	.byte	0x04, 0x37
        /*0002*/ 	.short	(.L_21 - .L_20)
.L_20:
        /*0004*/ 	.word	0x00000082


	//----- nvinfo : EIATTR_KPARAM_INFO
	.align		4
.L_21:
        /*0008*/ 	.byte	0x04, 0x17
        /*000a*/ 	.short	(.L_23 - .L_22)
.L_22:
        /*000c*/ 	.word	0x00000000
        /*0010*/ 	.short	0x0000
        /*0012*/ 	.short	0x0070
        /*0014*/ 	.byte	0x00, 0xf0, 0x01, 0x10


	//----- nvinfo : EIATTR_SPARSE_MMA_MASK
	.align		4
.L_23:
        /*0018*/ 	.byte	0x03, 0x50
        /*001a*/ 	.short	0x0000


	//----- nvinfo : EIATTR_MAXREG_COUNT
	.align		4
        /*001c*/ 	.byte	0x03, 0x1b
        /*001e*/ 	.short	0x00a8


	//----- nvinfo : EIATTR_NUM_BARRIERS
	.align		4
        /*0020*/ 	.byte	0x02, 0x4c
        /*0022*/ 	.byte	0x01
	.zero		1


	//----- nvinfo : EIATTR_EXTERNS
	.align		4
        /*0024*/ 	.byte	0x04, 0x0f
        /*0026*/ 	.short	(.L_25 - .L_24)


	//   ....[0]....
	.align		4
.L_24:
        /*0028*/ 	.word	index@(__assertfail)


	//----- nvinfo : EIATTR_ANNOTATIONS
	.align		4
.L_25:
        /*002c*/ 	.byte	0x04, 0x55
        /*002e*/ 	.short	(.L_27 - .L_26)


	//   ....[0]....
.L_26:
        /*0030*/ 	.word	0x00000001
        /*0034*/ 	.byte	0xb0, 0x06, 0x00, 0x00, 0x01, 0x00, 0x00, 0x00, 0xd0, 0x06, 0x00, 0x00, 0x01, 0x00, 0x00, 0x00
        /* <DEDUP_REMOVED lines=377> */
        /*17d4*/ 	.byte	0x30, 0x6d, 0x01, 0x00


	//----- nvinfo : EIATTR_MERCURY_ISA_VERSION
	.align		4
.L_27:
        /*17d8*/ 	.byte	0x03, 0x5f
        /*17da*/ 	.short	0x0101


	//----- nvinfo : EIATTR_INT_WARP_WIDE_INSTR_OFFSETS
	.align		4
        /*17dc*/ 	.byte	0x04, 0x31
        /*17de*/ 	.short	(.L_29 - .L_28)


	//   ....[0]....
.L_28:
        /*17e0*/ 	.word	0x00000520


	//   ....[1]....
        /*17e4*/ 	.word	0x00000530


	//   ....[2]....
        /*17e8*/ 	.word	0x000005c0


	//----- nvinfo : EIATTR_COOP_GROUP_MASK_REGIDS
	.align		4
.L_29:
        /*17ec*/ 	.byte	0x04, 0x29
        /*17ee*/ 	.short	(.L_31 - .L_30)


	//   ....[0]....
.L_30:
        /*17f0*/ 	.word	0xffffffff


	//   ....[1]....
        /*17f4*/ 	.word	0xffffffff


	//   ....[2]....
        /*17f8*/ 	.word	0xffffffff


	//   ....[3]....
        /*17fc*/ 	.word	0xffffffff


	//   ....[4]....
        /*1800*/ 	.word	0xffffffff


	//----- nvinfo : EIATTR_COOP_GROUP_INSTR_OFFSETS
	.align		4
.L_31:
        /*1804*/ 	.byte	0x04, 0x28
        /*1806*/ 	.short	(.L_33 - .L_32)


	//   ....[0]....
.L_32:
        /*1808*/ 	.word	0x00000070


	//   ....[1]....
        /*180c*/ 	.word	0x00000080


	//   ....[2]....
        /*1810*/ 	.word	0x000001a0


	//   ....[3]....
        /*1814*/ 	.word	0x000003d0


	//   ....[4]....
        /*1818*/ 	.word	0x00001190


	//----- nvinfo : EIATTR_REG_RECONFIG
	.align		4
.L_33:
        /*181c*/ 	.byte	0x01, 0x54
	.zero		2


	//----- nvinfo : EIATTR_SYSCALL_OFFSETS
	.align		4
        /*1820*/ 	.byte	0x04, 0x46
        /*1822*/ 	.short	(.L_35 - .L_34)


	//   ....[0]....
.L_34:
        /*1824*/ 	.word	0x00001340


	//----- nvinfo : EIATTR_MBARRIER_INSTR_OFFSETS
	.align		4
.L_35:
        /*1828*/ 	.byte	0x04, 0x39
        /*182a*/ 	.short	(.L_37 - .L_36)


	//   ....[0]....
.L_36:
        /*182c*/ 	.word	0x00000320
        /*1830*/ 	.word	0x000000ff
        /*1834*/ 	.word	0x00000000
        /*1838*/ 	.short	0x0100
        /*183a*/ 	.byte	0x08
	.zero		1


	//   ....[1]....
        /*183c*/ 	.word	0x00000330
        /*1840*/ 	.word	0x000000ff
        /*1844*/ 	.word	0x00000028
        /*1848*/ 	.short	0x0100
        /*184a*/ 	.byte	0x08
	.zero		1


	//   ....[2]....
        /*184c*/ 	.word	0x00000340
        /*1850*/ 	.word	0x000000ff
        /*1854*/ 	.word	0x00000008
        /*1858*/ 	.short	0x0100
        /*185a*/ 	.byte	0x08
	.zero		1


	//   ....[3]....
        /*185c*/ 	.word	0x00000350
        /*1860*/ 	.word	0x000000ff
        /*1864*/ 	.word	0x00000030
        /*1868*/ 	.short	0x0100
        /*186a*/ 	.byte	0x08
	.zero		1


	//   ....[4]....
        /*186c*/ 	.word	0x00000360
        /*1870*/ 	.word	0x000000ff
        /*1874*/ 	.word	0x00000010
        /*1878*/ 	.short	0x0100
        /*187a*/ 	.byte	0x08
	.zero		1


	//   ....[5]....
        /*187c*/ 	.word	0x00000370
        /*1880*/ 	.word	0x000000ff
        /*1884*/ 	.word	0x00000038
        /*1888*/ 	.short	0x0100
        /*188a*/ 	.byte	0x08
	.zero		1


	//   ....[6]....
        /*188c*/ 	.word	0x00000380
        /*1890*/ 	.word	0x000000ff
        /*1894*/ 	.word	0x00000018
        /*1898*/ 	.short	0x0100
        /*189a*/ 	.byte	0x08
	.zero		1


	//   ....[7]....
        /*189c*/ 	.word	0x00000390
        /*18a0*/ 	.word	0x000000ff
        /*18a4*/ 	.word	0x00000040
        /*18a8*/ 	.short	0x0100
        /*18aa*/ 	.byte	0x08
	.zero		1


	//   ....[8]....
        /*18ac*/ 	.word	0x000003a0
        /*18b0*/ 	.word	0x000000ff
        /*18b4*/ 	.word	0x00000020
        /*18b8*/ 	.short	0x0100
        /*18ba*/ 	.byte	0x08
	.zero		1


	//   ....[9]....
        /*18bc*/ 	.word	0x000003b0
        /*18c0*/ 	.word	0x000000ff
        /*18c4*/ 	.word	0x00000048
        /*18c8*/ 	.short	0x0100
        /*18ca*/ 	.byte	0x08
	.zero		1


	//   ....[10]....
        /*18cc*/ 	.word	0x00000640
        /*18d0*/ 	.word	0x000000ff
        /*18d4*/ 	.word	0x00000060
        /*18d8*/ 	.short	0x0100
        /*18da*/ 	.byte	0x10
	.zero		1


	//   ....[11]....
        /*18dc*/ 	.word	0x000006e0
        /*18e0*/ 	.word	0x000000ff
        /*18e4*/ 	.word	0x00000068
        /*18e8*/ 	.short	0x0100
        /*18ea*/ 	.byte	0x10
	.zero		1


	//   ....[12]....
        /*18ec*/ 	.word	0x000013e0
        /*18f0*/ 	.word	0x00000003
        /*18f4*/ 	.word	0x00000000
        /*18f8*/ 	.short	0x010a
        /*18fa*/ 	.byte	0x3f
	.zero		1


	//   ....[13]....
        /*18fc*/ 	.word	0x00001420
        /*1900*/ 	.word	0x00000003
        /*1904*/ 	.word	0x00000000
        /*1908*/ 	.short	0x010a
        /*190a*/ 	.byte	0x3f
	.zero		1


	//   ....[14]....
        /*190c*/ 	.word	0x000029c0
        /*1910*/ 	.word	0x000000ff
        /*1914*/ 	.word	0x00000000
        /*1918*/ 	.short	0x010a
        /*191a*/ 	.byte	0x04
	.zero		1


	//   ....[15]....
        /*191c*/ 	.word	0x00002a00
        /*1920*/ 	.word	0x000000ff
        /*1924*/ 	.word	0x00000000
        /*1928*/ 	.short	0x010a
        /*192a*/ 	.byte	0x04
	.zero		1


	//   ....[16]....
        /*192c*/ 	.word	0x00004a40
        /*1930*/ 	.word	0x000000ff
        /*1934*/ 	.word	0x00000000
        /*1938*/ 	.short	0x0101
        /*193a*/ 	.byte	0x04
	.zero		1


	//   ....[17]....
        /*193c*/ 	.word	0x00004c50
        /*1940*/ 	.word	0x000000ff
        /*1944*/ 	.word	0x00000000
        /*1948*/ 	.short	0x0101
        /*194a*/ 	.byte	0x06
	.zero		1


	//   ....[18]....
        /*194c*/ 	.word	0x000168e0
        /*1950*/ 	.word	0x0000000a
        /*1954*/ 	.word	0x00000028
        /*1958*/ 	.short	0x010a
        /*195a*/ 	.byte	0x3f
	.zero		1


	//   ....[19]....
        /*195c*/ 	.word	0x00016c30
        /*1960*/ 	.word	0x00000002
        /*1964*/ 	.word	0x00000068
        /*1968*/ 	.short	0x0101
        /*196a*/ 	.byte	0x3f
	.zero		1


	//   ....[20]....
        /*196c*/ 	.word	0x00017430
        /*1970*/ 	.word	0x00000005
        /*1974*/ 	.word	0x00000000
        /*1978*/ 	.short	0x010a
        /*197a*/ 	.byte	0x3f
	.zero		1


	//   ....[21]....
        /*197c*/ 	.word	0x000174c0
        /*1980*/ 	.word	0x00000007
        /*1984*/ 	.word	0x00000000
        /*1988*/ 	.short	0x010a
        /*198a*/ 	.byte	0x3f
	.zero		1


	//   ....[22]....
        /*198c*/ 	.word	0x00017550
        /*1990*/ 	.word	0x00000007
        /*1994*/ 	.word	0x00000000
        /*1998*/ 	.short	0x010a
        /*199a*/ 	.byte	0x3f
	.zero		1


	//   ....[23]....
        /*199c*/ 	.word	0x000175e0
        /*19a0*/ 	.word	0x00000007
        /*19a4*/ 	.word	0x00000000
        /*19a8*/ 	.short	0x010a
        /*19aa*/ 	.byte	0x3f
	.zero		1


	//   ....[24]....
        /*19ac*/ 	.word	0x00017670
        /*19b0*/ 	.word	0x00000003
        /*19b4*/ 	.word	0x00000000
        /*19b8*/ 	.short	0x010a
        /*19ba*/ 	.byte	0x3f
	.zero		1


	//   ....[25]....
        /*19bc*/ 	.word	0x000176d0
        /*19c0*/ 	.word	0x00000003
        /*19c4*/ 	.word	0x00000000
        /*19c8*/ 	.short	0x010a
        /*19ca*/ 	.byte	0x3f
	.zero		1


	//   ....[26]....
        /*19cc*/ 	.word	0x00017730
        /*19d0*/ 	.word	0x00000005
        /*19d4*/ 	.word	0x00000000
        /*19d8*/ 	.short	0x010a
        /*19da*/ 	.byte	0x3f
	.zero		1


	//   ....[27]....
        /*19dc*/ 	.word	0x00017800
        /*19e0*/ 	.word	0x0000000a
        /*19e4*/ 	.word	0x00000028
        /*19e8*/ 	.short	0x010a
        /*19ea*/ 	.byte	0x3f
	.zero		1


	//   ....[28]....
        /*19ec*/ 	.word	0x000178d0
        /*19f0*/ 	.word	0x00000005
        /*19f4*/ 	.word	0x00000000
        /*19f8*/ 	.short	0x010a
        /*19fa*/ 	.byte	0x3f
	.zero		1


	//   ....[29]....
        /*19fc*/ 	.word	0x00017920
        /*1a00*/ 	.word	0x00000007
        /*1a04*/ 	.word	0x00000000
        /*1a08*/ 	.short	0x010a
        /*1a0a*/ 	.byte	0x3f
	.zero		1


	//   ....[30]....
        /*1a0c*/ 	.word	0x00017970
        /*1a10*/ 	.word	0x00000007
        /*1a14*/ 	.word	0x00000000
        /*1a18*/ 	.short	0x010a
        /*1a1a*/ 	.byte	0x3f
	.zero		1


	//   ....[31]....
        /*1a1c*/ 	.word	0x000179c0
        /*1a20*/ 	.word	0x00000007
        /*1a24*/ 	.word	0x00000000
        /*1a28*/ 	.short	0x010a
        /*1a2a*/ 	.byte	0x3f
	.zero		1


	//----- nvinfo : EIATTR_NUM_MBARRIERS
	.align		4
.L_37:
        /*1a2c*/ 	.byte	0x03, 0x38
        /*1a2e*/ 	.short	0x000c


	//----- nvinfo : EIATTR_EXIT_INSTR_OFFSETS
	.align		4
        /*1a30*/ 	.byte	0x04, 0x1c
        /*1a32*/ 	.short	(.L_39 - .L_38)


	//   ....[0]....
.L_38:
        /*1a34*/ 	.word	0x00000740


	//   ....[1]....
        /*1a38*/ 	.word	0x000010b0


	//   ....[2]....
        /*1a3c*/ 	.word	0x00015e60


	//   ....[3]....
        /*1a40*/ 	.word	0x00016570


	//   ....[4]....
        /*1a44*/ 	.word	0x000176c0


	//----- nvinfo : EIATTR_MAX_THREADS
	.align		4
.L_39:
        /*1a48*/ 	.byte	0x04, 0x05
        /*1a4a*/ 	.short	(.L_41 - .L_40)
.L_40:
        /*1a4c*/ 	.word	0x00000180
        /*1a50*/ 	.word	0x00000001
        /*1a54*/ 	.word	0x00000001


	//----- nvinfo : EIATTR_CRS_STACK_SIZE
	.align		4
.L_41:
        /*1a58*/ 	.byte	0x04, 0x1e
        /*1a5a*/ 	.short	(.L_43 - .L_42)
.L_42:
        /*1a5c*/ 	.word	0x00000000


	//----- nvinfo : EIATTR_CBANK_PARAM_SIZE
	.align		4
.L_43:
        /*1a60*/ 	.byte	0x03, 0x19
        /*1a62*/ 	.short	0x0470


	//----- nvinfo : EIATTR_PARAM_CBANK
	.align		4
        /*1a64*/ 	.byte	0x04, 0x0a
        /*1a66*/ 	.short	(.L_45 - .L_44)
	.align		4
.L_44:
        /*1a68*/ 	.word	index@(.nv.constant0._ZN7cutlass13device_kernelINS_4gemm6kernel13GemmUniversalIN4cute5tupleIJiiiiEEENS1_10collective13CollectiveMmaINS1_34MainloopSm90TmaGmmaWarpSpecializedILi5ENS5_IJNS4_1CILi1EEESB_SB_EEENS1_35KernelTmaWarpSpecializedCooperativeEEENS5_IJNSA_ILi256EEESF_NSA_ILi32EEEEEENS_6half_tENS5_IJlSB_lEEESI_SJ_NS4_8TiledMMAINS4_8MMA_AtomIJNS4_4SM904GMMA26MMA_64x256x16_F32F16F16_SSILNSN_5MajorE0ELSP_0ELNSN_7ScaleInE1ELSQ_1EEEEEENS4_6LayoutINS5_IJNSA_ILi2EEESB_SB_EEENS5_IJSB_NSA_ILi0EEESW_EEEEENS5_IJNS4_10UnderscoreESZ_SZ_EEEEENS4_13SM90_TMA_LOADENS4_14ComposedLayoutINS4_7SwizzleILi2ELi4ELi3EEENS4_18smem_ptr_flag_bitsILi16EEENST_INS5_IJNSA_ILi8EEESG_EEENS5_IJSG_SB_EEEEEEEvNS4_8identityES12_S1C_vS1D_EENS_8epilogue10collective6detail29Sm90TmaWarpSpecializedAdapterINS1G_15DefaultEpilogueISI_SJ_SJ_NS1F_6thread17LinearCombinationISI_Li1EffLNS1K_9ScaleType4KindE0ELNS_15FloatRoundStyleE2ESI_EENS1_15EpilogueDefaultEEEEEvvEEEEvNT_6ParamsE)
        /*1a6c*/ 	.short	0x0210
        /*1a6e*/ 	.short	0x0470


	//----- nvinfo : EIATTR_SW_WAR
	.align		4
.L_45:
        /*1a70*/ 	.byte	0x04, 0x36
        /*1a72*/ 	.short	(.L_47 - .L_46)
.L_46:
        /*1a74*/ 	.word	0x00000008
.L_47:


//--------------------- .nv.callgraph             --------------------------
	.section	.nv.callgraph,"",@"SHT_CUDA_CALLGRAPH"
	.align	4
	.sectionentsize	8
	.align		4
        /*0000*/ 	.word	0x00000000
	.align		4
        /*0004*/ 	.word	0xffffffff
	.align		4
        /*0008*/ 	.word	index@(_ZN7cutlass13device_kernelINS_4gemm6kernel13GemmUniversalIN4cute5tupleIJiiiiEEENS1_10collective13CollectiveMmaINS1_34MainloopSm90TmaGmmaWarpSpecializedILi5ENS5_IJNS4_1CILi1EEESB_SB_EEENS1_35KernelTmaWarpSpecializedCooperativeEEENS5_IJNSA_ILi256EEESF_NSA_ILi32EEEEEENS_6half_tENS5_IJlSB_lEEESI_SJ_NS4_8TiledMMAINS4_8MMA_AtomIJNS4_4SM904GMMA26MMA_64x256x16_F32F16F16_SSILNSN_5MajorE0ELSP_0ELNSN_7ScaleInE1ELSQ_1EEEEEENS4_6LayoutINS5_IJNSA_ILi2EEESB_SB_EEENS5_IJSB_NSA_ILi0EEESW_EEEEENS5_IJNS4_10UnderscoreESZ_SZ_EEEEENS4_13SM90_TMA_LOADENS4_14ComposedLayoutINS4_7SwizzleILi2ELi4ELi3EEENS4_18smem_ptr_flag_bitsILi16EEENST_INS5_IJNSA_ILi8EEESG_EEENS5_IJSG_SB_EEEEEEEvNS4_8identityES12_S1C_vS1D_EENS_8epilogue10collective6detail29Sm90TmaWarpSpecializedAdapterINS1G_15DefaultEpilogueISI_SJ_SJ_NS1F_6thread17LinearCombinationISI_Li1EffLNS1K_9ScaleType4KindE0ELNS_15FloatRoundStyleE2ESI_EENS1_15EpilogueDefaultEEEEEvvEEEEvNT_6ParamsE)
	.align		4
        /*000c*/ 	.word	index@(__assertfail)
	.align		4
        /*0010*/ 	.word	0x00000000
	.align		4
        /*0014*/ 	.word	0xfffffffe
	.align		4
        /*0018*/ 	.word	0x00000000
	.align		4
        /*001c*/ 	.word	0xfffffffd
	.align		4
        /*0020*/ 	.word	0x00000000
	.align		4
        /*0024*/ 	.word	0xfffffffc


//--------------------- .nv.constant4             --------------------------
	.section	.nv.constant4,"a",@progbits
	.align	8
	.align		8
.nv.constant4:
        /*0000*/ 	.dword	__assertfail
	.align		8
        /*0008*/ 	.dword	__unnamed_1
	.align		8
        /*0010*/ 	.dword	_ZN40_INTERNAL_c74b34a5_4_k_cu_85c9a5b3_182654cuda3std3__45__cpo5beginE
	.align		8
        /*0018*/ 	.dword	_ZN40_INTERNAL_c74b34a5_4_k_cu_85c9a5b3_182654cuda3std3__45__cpo3endE
	.align		8
        /*0020*/ 	.dword	_ZN40_INTERNAL_c74b34a5_4_k_cu_85c9a5b3_182654cuda3std3__45__cpo6cbeginE
	.align		8
        /*0028*/ 	.dword	_ZN40_INTERNAL_c74b34a5_4_k_cu_85c9a5b3_182654cuda3std3__45__cpo4cendE
	.align		8
        /*0030*/ 	.dword	_ZN40_INTERNAL_c74b34a5_4_k_cu_85c9a5b3_182654cuda3std3__442_GLOBAL__N__c74b34a5_4_k_cu_85c9a5b3_182656ignoreE
	.align		8
        /*0038*/ 	.dword	_ZN40_INTERNAL_c74b34a5_4_k_cu_85c9a5b3_182654cuda3std3__419piecewise_constructE
	.align		8
        /*0040*/ 	.dword	_ZN40_INTERNAL_c74b34a5_4_k_cu_85c9a5b3_182654cuda3std3__48in_placeE
	.align		8
        /*0048*/ 	.dword	_ZN40_INTERNAL_c74b34a5_4_k_cu_85c9a5b3_182654cuda3std6ranges3__45__cpo4swapE
	.align		8
        /*0050*/ 	.dword	_ZN40_INTERNAL_c74b34a5_4_k_cu_85c9a5b3_182654cuda3std6ranges3__45__cpo9iter_moveE
	.align		8
        /*0058*/ 	.dword	_ZN40_INTERNAL_c74b34a5_4_k_cu_85c9a5b3_182654cute7productE
	.align		8
        /*0060*/ 	.dword	_ZN40_INTERNAL_c74b34a5_4_k_cu_85c9a5b3_182654cute1_E
	.align		8
        /*0068*/ 	.dword	$str$22
	.align		8
        /*0070*/ 	.dword	$str$23


//--------------------- .text._ZN7cutlass13device_kernelINS_4gemm6kernel13GemmUniversalIN4cute5tupleIJiiiiEEENS1_10collective13CollectiveMmaINS1_34MainloopSm90TmaGmmaWarpSpecializedILi5ENS5_IJNS4_1CILi1EEESB_SB_EEENS1_35KernelTmaWarpSpecializedCooperativeEEENS5_IJNSA_ILi256EEESF_NSA_ILi32EEEEEENS_6half_tENS5_IJlSB_lEEESI_SJ_NS4_8TiledMMAINS4_8MMA_AtomIJNS4_4SM904GMMA26MMA_64x256x16_F32F16F16_SSILNSN_5MajorE0ELSP_0ELNSN_7ScaleInE1ELSQ_1EEEEEENS4_6LayoutINS5_IJNSA_ILi2EEESB_SB_EEENS5_IJSB_NSA_ILi0EEESW_EEEEENS5_IJNS4_10UnderscoreESZ_SZ_EEEEENS4_13SM90_TMA_LOADENS4_14ComposedLayoutINS4_7SwizzleILi2ELi4ELi3EEENS4_18smem_ptr_flag_bitsILi16EEENST_INS5_IJNSA_ILi8EEESG_EEENS5_IJSG_SB_EEEEEEEvNS4_8identityES12_S1C_vS1D_EENS_8epilogue10collective6detail29Sm90TmaWarpSpecializedAdapterINS1G_15DefaultEpilogueISI_SJ_SJ_NS1F_6thread17LinearCombinationISI_Li1EffLNS1K_9ScaleType4KindE0ELNS_15FloatRoundStyleE2ESI_EENS1_15EpilogueDefaultEEEEEvvEEEEvNT_6ParamsE --------------------------
	.section	.text._ZN7cutlass13device_kernelINS_4gemm6kernel13GemmUniversalIN4cute5tupleIJiiiiEEENS1_10collective13CollectiveMmaINS1_34MainloopSm90TmaGmmaWarpSpecializedILi5ENS5_IJNS4_1CILi1EEESB_SB_EEENS1_35KernelTmaWarpSpecializedCooperativeEEENS5_IJNSA_ILi256EEESF_NSA_ILi32EEEEEENS_6half_tENS5_IJlSB_lEEESI_SJ_NS4_8TiledMMAINS4_8MMA_AtomIJNS4_4SM904GMMA26MMA_64x256x16_F32F16F16_SSILNSN_5MajorE0ELSP_0ELNSN_7ScaleInE1ELSQ_1EEEEEENS4_6LayoutINS5_IJNSA_ILi2EEESB_SB_EEENS5_IJSB_NSA_ILi0EEESW_EEEEENS5_IJNS4_10UnderscoreESZ_SZ_EEEEENS4_13SM90_TMA_LOADENS4_14ComposedLayoutINS4_7SwizzleILi2ELi4ELi3EEENS4_18smem_ptr_flag_bitsILi16EEENST_INS5_IJNSA_ILi8EEESG_EEENS5_IJSG_SB_EEEEEEEvNS4_8identityES12_S1C_vS1D_EENS_8epilogue10collective6detail29Sm90TmaWarpSpecializedAdapterINS1G_15DefaultEpilogueISI_SJ_SJ_NS1F_6thread17LinearCombinationISI_Li1EffLNS1K_9ScaleType4KindE0ELNS_15FloatRoundStyleE2ESI_EENS1_15EpilogueDefaultEEEEEvvEEEEvNT_6ParamsE,"ax",@progbits
	.align	128
.text._ZN7cutlass13device_kernelINS_4gemm6kernel13GemmUniversalIN4cute5tupleIJiiiiEEENS1_10collective13CollectiveMmaINS1_34MainloopSm90TmaGmmaWarpSpecializedILi5ENS5_IJNS4_1CILi1EEESB_SB_EEENS1_35KernelTmaWarpSpecializedCooperativeEEENS5_IJNSA_ILi256EEESF_NSA_ILi32EEEEEENS_6half_tENS5_IJlSB_lEEESI_SJ_NS4_8TiledMMAINS4_8MMA_AtomIJNS4_4SM904GMMA26MMA_64x256x16_F32F16F16_SSILNSN_5MajorE0ELSP_0ELNSN_7ScaleInE1ELSQ_1EEEEEENS4_6LayoutINS5_IJNSA_ILi2EEESB_SB_EEENS5_IJSB_NSA_ILi0EEESW_EEEEENS5_IJNS4_10UnderscoreESZ_SZ_EEEEENS4_13SM90_TMA_LOADENS4_14ComposedLayoutINS4_7SwizzleILi2ELi4ELi3EEENS4_18smem_ptr_flag_bitsILi16EEENST_INS5_IJNSA_ILi8EEESG_EEENS5_IJSG_SB_EEEEEEEvNS4_8identityES12_S1C_vS1D_EENS_8epilogue10collective6detail29Sm90TmaWarpSpecializedAdapterINS1G_15DefaultEpilogueISI_SJ_SJ_NS1F_6thread17LinearCombinationISI_Li1EffLNS1K_9ScaleType4KindE0ELNS_15FloatRoundStyleE2ESI_EENS1_15EpilogueDefaultEEEEEvvEEEEvNT_6ParamsE:
        .type           _ZN7cutlass13device_kernelINS_4gemm6kernel13GemmUniversalIN4cute5tupleIJiiiiEEENS1_10collective13CollectiveMmaINS1_34MainloopSm90TmaGmmaWarpSpecializedILi5ENS5_IJNS4_1CILi1EEESB_SB_EEENS1_35KernelTmaWarpSpecializedCooperativeEEENS5_IJNSA_ILi256EEESF_NSA_ILi32EEEEEENS_6half_tENS5_IJlSB_lEEESI_SJ_NS4_8TiledMMAINS4_8MMA_AtomIJNS4_4SM904GMMA26MMA_64x256x16_F32F16F16_SSILNSN_5MajorE0ELSP_0ELNSN_7ScaleInE1ELSQ_1EEEEEENS4_6LayoutINS5_IJNSA_ILi2EEESB_SB_EEENS5_IJSB_NSA_ILi0EEESW_EEEEENS5_IJNS4_10UnderscoreESZ_SZ_EEEEENS4_13SM90_TMA_LOADENS4_14ComposedLayoutINS4_7SwizzleILi2ELi4ELi3EEENS4_18smem_ptr_flag_bitsILi16EEENST_INS5_IJNSA_ILi8EEESG_EEENS5_IJSG_SB_EEEEEEEvNS4_8identityES12_S1C_vS1D_EENS_8epilogue10collective6detail29Sm90TmaWarpSpecializedAdapterINS1G_15DefaultEpilogueISI_SJ_SJ_NS1F_6thread17LinearCombinationISI_Li1EffLNS1K_9ScaleType4KindE0ELNS_15FloatRoundStyleE2ESI_EENS1_15EpilogueDefaultEEEEEvvEEEEvNT_6ParamsE,@function
        .size           _ZN7cutlass13device_kernelINS_4gemm6kernel13GemmUniversalIN4cute5tupleIJiiiiEEENS1_10collective13CollectiveMmaINS1_34MainloopSm90TmaGmmaWarpSpecializedILi5ENS5_IJNS4_1CILi1EEESB_SB_EEENS1_35KernelTmaWarpSpecializedCooperativeEEENS5_IJNSA_ILi256EEESF_NSA_ILi32EEEEEENS_6half_tENS5_IJlSB_lEEESI_SJ_NS4_8TiledMMAINS4_8MMA_AtomIJNS4_4SM904GMMA26MMA_64x256x16_F32F16F16_SSILNSN_5MajorE0ELSP_0ELNSN_7ScaleInE1ELSQ_1EEEEEENS4_6LayoutINS5_IJNSA_ILi2EEESB_SB_EEENS5_IJSB_NSA_ILi0EEESW_EEEEENS5_IJNS4_10UnderscoreESZ_SZ_EEEEENS4_13SM90_TMA_LOADENS4_14ComposedLayoutINS4_7SwizzleILi2ELi4ELi3EEENS4_18smem_ptr_flag_bitsILi16EEENST_INS5_IJNSA_ILi8EEESG_EEENS5_IJSG_SB_EEEEEEEvNS4_8identityES12_S1C_vS1D_EENS_8epilogue10collective6detail29Sm90TmaWarpSpecializedAdapterINS1G_15DefaultEpilogueISI_SJ_SJ_NS1F_6thread17LinearCombinationISI_Li1EffLNS1K_9ScaleType4KindE0ELNS_15FloatRoundStyleE2ESI_EENS1_15EpilogueDefaultEEEEEvvEEEEvNT_6ParamsE,(.L_x_578 - _ZN7cutlass13device_kernelINS_4gemm6kernel13GemmUniversalIN4cute5tupleIJiiiiEEENS1_10collective13CollectiveMmaINS1_34MainloopSm90TmaGmmaWarpSpecializedILi5ENS5_IJNS4_1CILi1EEESB_SB_EEENS1_35KernelTmaWarpSpecializedCooperativeEEENS5_IJNSA_ILi256EEESF_NSA_ILi32EEEEEENS_6half_tENS5_IJlSB_lEEESI_SJ_NS4_8TiledMMAINS4_8MMA_AtomIJNS4_4SM904GMMA26MMA_64x256x16_F32F16F16_SSILNSN_5MajorE0ELSP_0ELNSN_7ScaleInE1ELSQ_1EEEEEENS4_6LayoutINS5_IJNSA_ILi2EEESB_SB_EEENS5_IJSB_NSA_ILi0EEESW_EEEEENS5_IJNS4_10UnderscoreESZ_SZ_EEEEENS4_13SM90_TMA_LOADENS4_14ComposedLayoutINS4_7SwizzleILi2ELi4ELi3EEENS4_18smem_ptr_flag_bitsILi16EEENST_INS5_IJNSA_ILi8EEESG_EEENS5_IJSG_SB_EEEEEEEvNS4_8identityES12_S1C_vS1D_EENS_8epilogue10collective6detail29Sm90TmaWarpSpecializedAdapterINS1G_15DefaultEpilogueISI_SJ_SJ_NS1F_6thread17LinearCombinationISI_Li1EffLNS1K_9ScaleType4KindE0ELNS_15FloatRoundStyleE2ESI_EENS1_15EpilogueDefaultEEEEEvvEEEEvNT_6ParamsE)
        .other          _ZN7cutlass13device_kernelINS_4gemm6kernel13GemmUniversalIN4cute5tupleIJiiiiEEENS1_10collective13CollectiveMmaINS1_34MainloopSm90TmaGmmaWarpSpecializedILi5ENS5_IJNS4_1CILi1EEESB_SB_EEENS1_35KernelTmaWarpSpecializedCooperativeEEENS5_IJNSA_ILi256EEESF_NSA_ILi32EEEEEENS_6half_tENS5_IJlSB_lEEESI_SJ_NS4_8TiledMMAINS4_8MMA_AtomIJNS4_4SM904GMMA26MMA_64x256x16_F32F16F16_SSILNSN_5MajorE0ELSP_0ELNSN_7ScaleInE1ELSQ_1EEEEEENS4_6LayoutINS5_IJNSA_ILi2EEESB_SB_EEENS5_IJSB_NSA_ILi0EEESW_EEEEENS5_IJNS4_10UnderscoreESZ_SZ_EEEEENS4_13SM90_TMA_LOADENS4_14ComposedLayoutINS4_7SwizzleILi2ELi4ELi3EEENS4_18smem_ptr_flag_bitsILi16EEENST_INS5_IJNSA_ILi8EEESG_EEENS5_IJSG_SB_EEEEEEEvNS4_8identityES12_S1C_vS1D_EENS_8epilogue10collective6detail29Sm90TmaWarpSpecializedAdapterINS1G_15DefaultEpilogueISI_SJ_SJ_NS1F_6thread17LinearCombinationISI_Li1EffLNS1K_9ScaleType4KindE0ELNS_15FloatRoundStyleE2ESI_EENS1_15EpilogueDefaultEEEEEvvEEEEvNT_6ParamsE,@"STO_CUDA_ENTRY STV_DEFAULT"
_ZN7cutlass13device_kernelINS_4gemm6kernel13GemmUniversalIN4cute5tupleIJiiiiEEENS1_10collective13CollectiveMmaINS1_34MainloopSm90TmaGmmaWarpSpecializedILi5ENS5_IJNS4_1CILi1EEESB_SB_EEENS1_35KernelTmaWarpSpecializedCooperativeEEENS5_IJNSA_ILi256EEESF_NSA_ILi32EEEEEENS_6half_tENS5_IJlSB_lEEESI_SJ_NS4_8TiledMMAINS4_8MMA_AtomIJNS4_4SM904GMMA26MMA_64x256x16_F32F16F16_SSILNSN_5MajorE0ELSP_0ELNSN_7ScaleInE1ELSQ_1EEEEEENS4_6LayoutINS5_IJNSA_ILi2EEESB_SB_EEENS5_IJSB_NSA_ILi0EEESW_EEEEENS5_IJNS4_10UnderscoreESZ_SZ_EEEEENS4_13SM90_TMA_LOADENS4_14ComposedLayoutINS4_7SwizzleILi2ELi4ELi3EEENS4_18smem_ptr_flag_bitsILi16EEENST_INS5_IJNSA_ILi8EEESG_EEENS5_IJSG_SB_EEEEEEEvNS4_8identityES12_S1C_vS1D_EENS_8epilogue10collective6detail29Sm90TmaWarpSpecializedAdapterINS1G_15DefaultEpilogueISI_SJ_SJ_NS1F_6thread17LinearCombinationISI_Li1EffLNS1K_9ScaleType4KindE0ELNS_15FloatRoundStyleE2ESI_EENS1_15EpilogueDefaultEEEEEvvEEEEvNT_6ParamsE:
[----:B------:R-:W0:Y:S02]  /*0000*/  LDC R1, c[0x0][0x28] ;  /* 0x00000a00ff017b82 */ /* 0x000e240000000800 */
[----:B0-----:R-:W-:Y:S01]  /*0010*/  VIADD R1, R1, 0xfffffb40 ;  /* 0xfffffb4001017836 */ /* 0x001fe20000000000 */
[----:B------:R-:W0:Y:S01]  /*0020*/  S2R R2, SR_TID.X ;  /* 0x0000000000027919 */ /* 0x000e220000002100 */
[----:B------:R-:W-:Y:S01]  /*0030*/  ELECT P0, URZ, PT ;  /* 0x00000000003f782f */ /* 0x000fe20003800000 */
[----:B------:R-:W-:Y:S01]  /*0040*/  BSSY B0, `(.L_x_0) ;  /* 0x0000015000007945 */ /* 0x000fe20003800000 */
[--C-:B0-----:R-:W-:Y:S02]  /*0050*/  SHF.R.U32.HI R0, RZ, 0x5, R2.reuse ;  /* 0x00000005ff007819 */ /* 0x101fe40000011602 */
[----:B------:R-:W-:-:S03]  /*0060*/  SHF.R.U32.HI R160, RZ, 0x7, R2 ;  /* 0x00000007ffa07819 */ /* 0x000fc60000011602 */
[----:B------:R-:W0:Y:S04]  /*0070*/  SHFL.IDX PT, R3, R0, RZ, 0x1f ;  /* 0x00001fff00037589 */ /* 0x000e2800000e0000 */
[----:B------:R-:W1:Y:S01]  /*0080*/  SHFL.IDX PT, R2, R160, RZ, 0x1f ;  /* 0x00001fffa0027589 */ /* 0x000e6200000e0000 */
[----:B0-----:R-:W-:Y:S02]  /*0090*/  R2UR UR10, R3 ;  /* 0x00000000030a72ca */ /* 0x001fe400000e0000 */
[----:B-1----:R-:W-:-:S11]  /*00a0*/  R2UR UR5, R2 ;  /* 0x00000000020572ca */ /* 0x002fd600000e0000 */
[----:B------:R-:W-:Y:S02]  /*00b0*/  USHF.R.S32.HI UR4, URZ, 0x1f, UR10 ;  /* 0x0000001f3f047899 */ /* 0x000fe4000801140a */
[----:B------:R-:W-:Y:S02]  /*00c0*/  ISETP.NE.OR P0, PT, RZ, UR10, !P0 ;  /* 0x0000000aff007c0c */ /* 0x000fe4000c705670 */
[----:B------:R-:W-:-:S04]  /*00d0*/  ULEA.HI UR4, UR4, UR10, URZ, 0x2 ;  /* 0x0000000a04047291 */ /* 0x000fc8000f8f103f */
[----:B------:R-:W-:-:S04]  /*00e0*/  ULOP3.LUT UR4, UR4, 0xfffffffc, URZ, 0xc0, !UPT ;  /* 0xfffffffc04047892 */ /* 0x000fc8000f8ec03f */
[----:B------:R-:W-:-:S03]  /*00f0*/  UIADD3 UR10, UR10, -UR4, URZ ;  /* 0x800000040a0a7290 */ /* 0x000fc6000fffe03f */
[----:B------:R-:W-:Y:S09]  /*0100*/  @P0 BRA `(.L_x_1) ;  /* 0x0000000000200947 */ /* 0x000ff20003800000 */
[----:B------:R-:W-:Y:S02]  /*0110*/  ULDC.64 UR6, c[0x0][0x198] ;  /* 0x0000660000067ab9 */ /* 0x000fe40000000a00 */
[----:B------:R-:W-:Y:S02]  /*0120*/  UIADD3 UR8, UP0, UR6, 0xf0, URZ ;  /* 0x000000f006087890 */ /* 0x000fe4000ff1e03f */
[----:B------:R-:W-:Y:S02]  /*0130*/  UIADD3 UR6, UP1, UR6, 0x1f0, URZ ;  /* 0x000001f006067890 */ /* 0x000fe4000ff3e03f */
[----:B------:R-:W-:Y:S02]  /*0140*/  UIADD3.X UR9, URZ, UR7, URZ, UP0, !UPT ;  /* 0x000000073f097290 */ /* 0x000fe400087fe43f */
[----:B------:R-:W-:-:S07]  /*0150*/  UIADD3.X UR7, URZ, UR7, URZ, UP1, !UPT ;  /* 0x000000073f077290 */ /* 0x000fce0008ffe43f */
[----:B------:R0:W-:Y:S02]  /*0160*/  UTMACCTL.PF [UR8] ;  /* 0x00000000080079b9 */ /* 0x0001e40008040000 */
[----:B------:R0:W-:Y:S02]  /*0170*/  UTMACCTL.PF [UR6] ;  /* 0x00000000060079b9 */ /* 0x0001e40008040000 */
[----:B0-----:R-:W-:Y:S01]  /*0180*/  NOP ;  /* 0x0000000000007918 */ /* 0x001fe20000000000 */
.L_x_1:
[----:B------:R-:W-:Y:S05]  /*0190*/  BSYNC B0 ;  /* 0x0000000000007941 */ /* 0x000fea0003800000 */
.L_x_0:
[----:B------:R-:W0:Y:S01]  /*01a0*/  SHFL.IDX PT, R2, R0, RZ, 0x1f ;  /* 0x00001fff00027589 */ /* 0x000e2200000e0000 */
[----:B------:R-:W-:Y:S01]  /*01b0*/  UISETP.NE.AND UP0, UPT, UR10, 0x3, UPT ;  /* 0x000000030a00788c */ /* 0x000fe2000bf05270 */
[----:B------:R-:W-:Y:S01]  /*01c0*/  ISETP.NE.AND P1, PT, RZ, UR5, PT ;  /* 0x00000005ff007c0c */ /* 0x000fe2000bf25270 */
[----:B------:R-:W-:Y:S02]  /*01d0*/  UIADD3 UR18, UR5, -0x1, URZ ;  /* 0xffffffff05127890 */ /* 0x000fe4000fffe03f */
[----:B------:R-:W-:Y:S02]  /*01e0*/  UISETP.EQ.OR UP0, UPT, UR10, URZ, !UP0 ;  /* 0x0000003f0a00728c */ /* 0x000fe4000c702670 */
[----:B------:R-:W-:Y:S02]  /*01f0*/  UISETP.GE.U32.AND UP1, UPT, UR18, 0x2, UPT ;  /* 0x000000021200788c */ /* 0x000fe4000bf26070 */
[----:B------:R-:W-:-:S04]  /*0200*/  UISETP.EQ.AND UP0, UPT, UR5, URZ, UP0 ;  /* 0x0000003f0500728c */ /* 0x000fc80008702270 */
[----:B------:R-:W-:-:S04]  /*0210*/  USEL UR40, URZ, 0x1, !UP0 ;  /* 0x000000013f287887 */ /* 0x000fc8000c000000 */
[----:B------:R-:W-:Y:S01]  /*0220*/  USEL UR40, UR40, 0x2, UP1 ;  /* 0x0000000228287887 */ /* 0x000fe20008800000 */
[----:B0-----:R-:W-:-:S13]  /*0230*/  ISETP.NE.AND P0, PT, R2, RZ, PT ;  /* 0x000000ff0200720c */ /* 0x001fda0003f05270 */
[----:B------:R-:W-:Y:S05]  /*0240*/  @P0 BRA `(.L_x_2) ;  /* 0x0000000000600947 */ /* 0x000fea0003800000 */
[----:B------:R-:W0:Y:S01]  /*0250*/  S2UR UR8, SR_CgaCtaId ;  /* 0x00000000000879c3 */ /* 0x000e220000008800 */
[----:B------:R-:W-:Y:S01]  /*0260*/  UMOV UR4, 0x400 ;  /* 0x0000040000047882 */ /* 0x000fe20000000000 */
[----:B------:R-:W-:Y:S01]  /*0270*/  UMOV UR5, 0x1 ;  /* 0x0000000100057882 */ /* 0x000fe20000000000 */
[----:B------:R-:W-:Y:S01]  /*0280*/  UMOV UR6, 0x100 ;  /* 0x0000010000067882 */ /* 0x000fe20000000000 */
[----:B------:R-:W-:Y:S01]  /*0290*/  ELECT P0, URZ, PT ;  /* 0x00000000003f782f */ /* 0x000fe20003800000 */
[----:B------:R-:W-:-:S04]  /*02a0*/  UIADD3 UR6, -UR6, 0x100000, URZ ;  /* 0x0010000006067890 */ /* 0x000fc8000fffe13f */
[----:B------:R-:W-:Y:S02]  /*02b0*/  USHF.L.U32 UR7, UR6, 0xb, URZ ;  /* 0x0000000b06077899 */ /* 0x000fe4000800063f */
[----:B------:R-:W-:Y:S02]  /*02c0*/  USHF.L.U32 UR6, UR6, 0x1, URZ ;  /* 0x0000000106067899 */ /* 0x000fe4000800063f */
[----:B0-----:R-:W-:Y:S02]  /*02d0*/  ULEA UR8, UR8, UR4, 0x18 ;  /* 0x0000000408087291 */ /* 0x001fe4000f8ec03f */
[----:B------:R-:W-:-:S04]  /*02e0*/  UIADD3 UR4, -UR5, 0x100000, URZ ;  /* 0x0010000005047890 */ /* 0x000fc8000fffe13f */
[----:B------:R-:W-:Y:S02]  /*02f0*/  USHF.L.U32 UR5, UR4, 0xb, URZ ;  /* 0x0000000b04057899 */ /* 0x000fe4000800063f */
[----:B------:R-:W-:Y:S01]  /*0300*/  USHF.L.U32 UR4, UR4, 0x1, URZ ;  /* 0x0000000104047899 */ /* 0x000fe2000800063f */
[----:B------:R-:W0:Y:S11]  /*0310*/  FENCE.VIEW.ASYNC.S ;  /* 0x00000000000073c6 */ /* 0x000e360000000000 */
[----:B0-----:R0:W1:Y:S01]  /*0320*/  SYNCS.EXCH.64 URZ, [UR8], UR4 ;  /* 0x00000004083f75b2 */ /* 0x0010620008000100 */
[----:B------:R0:W2:Y:S01]  /*0330*/  SYNCS.EXCH.64 URZ, [UR8+0x28], UR6 ;  /* 0x00002806083f75b2 */ /* 0x0000a20008000100 */
[----:B------:R0:W3:Y:S01]  /*0340*/  SYNCS.EXCH.64 URZ, [UR8+0x8], UR4 ;  /* 0x00000804083f75b2 */ /* 0x0000e20008000100 */
[----:B------:R0:W4:Y:S01]  /*0350*/  SYNCS.EXCH.64 URZ, [UR8+0x30], UR6 ;  /* 0x00003006083f75b2 */ /* 0x0001220008000100 */
[----:B------:R0:W0:Y:S01]  /*0360*/  SYNCS.EXCH.64 URZ, [UR8+0x10], UR4 ;  /* 0x00001004083f75b2 */ /* 0x0000220008000100 */
[----:B------:R0:W0:Y:S01]  /*0370*/  SYNCS.EXCH.64 URZ, [UR8+0x38], UR6 ;  /* 0x00003806083f75b2 */ /* 0x0000220008000100 */
[----:B------:R0:W0:Y:S01]  /*0380*/  SYNCS.EXCH.64 URZ, [UR8+0x18], UR4 ;  /* 0x00001804083f75b2 */ /* 0x0000220008000100 */
[----:B------:R0:W0:Y:S01]  /*0390*/  SYNCS.EXCH.64 URZ, [UR8+0x40], UR6 ;  /* 0x00004006083f75b2 */ /* 0x0000220008000100 */
[----:B------:R0:W0:Y:S01]  /*03a0*/  SYNCS.EXCH.64 URZ, [UR8+0x20], UR4 ;  /* 0x00002004083f75b2 */ /* 0x0000220008000100 */
[----:B------:R0:W0:Y:S01]  /*03b0*/  SYNCS.EXCH.64 URZ, [UR8+0x48], UR6 ;  /* 0x00004806083f75b2 */ /* 0x0000220008000100 */
[----:B------:R-:W-:Y:S01]  /*03c0*/  NOP ;  /* 0x0000000000007918 */ /* 0x000fe20000000000 */
.L_x_2:
[----:B------:R-:W5:Y:S01]  /*03d0*/  SHFL.IDX PT, R0, R0, RZ, 0x1f ;  /* 0x00001fff00007589 */ /* 0x000f6200000e0000 */
[----:B------:R-:W-:Y:S01]  /*03e0*/  ELECT P0, URZ, PT ;  /* 0x00000000003f782f */ /* 0x000fe20003800000 */
[----:B------:R-:W1:Y:S01]  /*03f0*/  S2UR UR17, SR_CTAID.Y ;  /* 0x00000000001179c3 */ /* 0x000e620000002600 */
[----:B0-----:R-:W-:Y:S01]  /*0400*/  ULDC UR5, c[0x0][0x65c] ;  /* 0x0001970000057ab9 */ /* 0x001fe20000000800 */
[----:B------:R-:W-:Y:S01]  /*0410*/  UMOV UR12, 0x20 ;  /* 0x00000020000c7882 */ /* 0x000fe20000000000 */
[----:B------:R-:W-:Y:S01]  /*0420*/  UISETP.NE.AND UP2, UPT, UR5, 0x1, UPT ;  /* 0x000000010500788c */ /* 0x000fe2000bf45270 */
[----:B------:R-:W-:Y:S01]  /*0430*/  NOP ;  /* 0x0000000000007918 */ /* 0x000fe20000000000 */
[----:B------:R-:W-:Y:S02]  /*0440*/  NOP ;  /* 0x0000000000007918 */ /* 0x000fe40000000000 */
[----:B------:R-:W-:Y:S01]  /*0450*/  UP2UR UR45, UPR, URZ, 0x4 ;  /* 0x000000043f2d7883 */ /* 0x000fe20008000000 */
[----:B------:R-:W0:Y:S01]  /*0460*/  S2UR UR4, SR_CTAID.X ;  /* 0x00000000000479c3 */ /* 0x000e220000002500 */
[----:B------:R-:W-:-:S02]  /*0470*/  PLOP3.LUT P2, PT, PT, PT, UP2, 0x80, 0x0 ;  /* 0x000000000000781c */ /* 0x000fc40003f4f028 */
[----:B------:R-:W-:Y:S02]  /*0480*/  PLOP3.LUT P4, PT, PT, PT, UP2, 0x80, 0x0 ;  /* 0x000000000000781c */ /* 0x000fe40003f8f028 */
[----:B------:R-:W-:Y:S01]  /*0490*/  PLOP3.LUT P3, PT, PT, PT, UP2, 0x80, 0x0 ;  /* 0x000000000000781c */ /* 0x000fe20003f6f028 */
[----:B------:R-:W-:Y:S01]  /*04a0*/  @UP2 ULDC UR14, c[0x0][0x10] ;  /* 0x00000400000e2ab9 */ /* 0x000fe20000000800 */
[----:B------:R-:W-:Y:S01]  /*04b0*/  @UP2 UMOV UR9, URZ ;  /* 0x0000003f00092c82 */ /* 0x000fe20008000000 */
[----:B------:R-:W-:Y:S01]  /*04c0*/  @!UP2 ULDC UR11, c[0x0][0xc] ;  /* 0x00000300000baab9 */ /* 0x000fe20000000800 */
[----:B-----5:R-:W-:Y:S01]  /*04d0*/  ISETP.NE.OR P0, PT, R0, RZ, !P0 ;  /* 0x000000ff0000720c */ /* 0x020fe20004705670 */
[----:B-1----:R-:W-:Y:S02]  /*04e0*/  @UP2 UMOV UR7, UR17 ;  /* 0x0000001100072c82 */ /* 0x002fe40008000000 */
[----:B------:R-:W-:Y:S01]  /*04f0*/  @UP2 UMOV UR8, UR7 ;  /* 0x0000000700082c82 */ /* 0x000fe20008000000 */
[----:B------:R-:W-:Y:S01]  /*0500*/  @!UP2 UMOV UR7, UR17 ;  /* 0x000000110007ac82 */ /* 0x000fe20008000000 */
[----:B0-----:R-:W-:-:S08]  /*0510*/  @UP2 UIMAD.WIDE.U32 UR14, UR4, UR14, UR8 ;  /* 0x0000000e040e22a5 */ /* 0x001fd0000f8e0008 */
[----:B------:R-:W-:Y:S01]  /*0520*/  VOTEU.ALL UP0, P0 ;  /* 0x00000000003f7886 */ /* 0x000fe20000000000 */
[----:B------:R-:W-:Y:S01]  /*0530*/  VOTEU.ALL UP1, P0 ;  /* 0x00000000003f7886 */ /* 0x000fe20000020000 */
[----:B------:R-:W-:-:S03]  /*0540*/  IMAD.U32 R2, RZ, RZ, UR14 ;  /* 0x0000000eff027e24 */ /* 0x000fc6000f8e00ff */
[----:B------:R-:W0:Y:S01]  /*0550*/  @!UP0 S2UR UR6, SR_CgaCtaId ;  /* 0x00000000000689c3 */ /* 0x000e220000008800 */
[----:B------:R-:W-:Y:S01]  /*0560*/  @!UP0 UMOV UR5, 0x400 ;  /* 0x0000040000058882 */ /* 0x000fe20000000000 */
[----:B------:R-:W-:-:S04]  /*0570*/  @!UP0 UIADD3 UR12, -UR12, 0x100000, URZ ;  /* 0x001000000c0c8890 */ /* 0x000fc8000fffe13f */
[----:B------:R-:W-:Y:S02]  /*0580*/  @!UP0 USHF.L.U32 UR13, UR12, 0xb, URZ ;  /* 0x0000000b0c0d8899 */ /* 0x000fe4000800063f */
[----:B------:R-:W-:Y:S01]  /*0590*/  @!UP0 USHF.L.U32 UR12, UR12, 0x1, URZ ;  /* 0x000000010c0c8899 */ /* 0x000fe2000800063f */
[----:B------:R-:W-:Y:S01]  /*05a0*/  IMAD.U32 R3, RZ, RZ, UR15 ;  /* 0x0000000fff037e24 */ /* 0x000fe2000f8e00ff */
[----:B0-----:R-:W-:Y:S01]  /*05b0*/  @!UP0 ULEA UR16, UR6, UR5, 0x18 ;  /* 0x0000000506108291 */ /* 0x001fe2000f8ec03f */
[----:B------:R-:W-:Y:S01]  /*05c0*/  VOTEU.ALL UP0, P0 ;  /* 0x00000000003f7886 */ /* 0x000fe20000000000 */
[----:B------:R-:W-:Y:S01]  /*05d0*/  PLOP3.LUT P0, PT, PT, PT, UP2, 0x80, 0x0 ;  /* 0x000000000000781c */ /* 0x000fe20003f0f028 */
[----:B------:R-:W-:Y:S01]  /*05e0*/  UMOV UR5, URZ ;  /* 0x0000003f00057c82 */ /* 0x000fe20008000000 */
[----:B------:R-:W-:Y:S01]  /*05f0*/  @UP2 UMOV UR6, URZ ;  /* 0x0000003f00062c82 */ /* 0x000fe20008000000 */
[----:B------:R-:W-:Y:S02]  /*0600*/  @!UP2 UIMAD.WIDE.U32 UR8, UR11, UR7, UR4 ;  /* 0x000000070b08a2a5 */ /* 0x000fe4000f8e0004 */
[----:B------:R-:W-:-:S04]  /*0610*/  @UP2 UIADD3 UR6, UR15, UR6, URZ ;  /* 0x000000060f062290 */ /* 0x000fc8000fffe03f */
[----:B------:R-:W-:Y:S01]  /*0620*/  IMAD.U32 R5, RZ, RZ, UR9 ;  /* 0x00000009ff057e24 */ /* 0x000fe2000f8e00ff */
[----:B------:R-:W0:Y:S02]  /*0630*/  FENCE.VIEW.ASYNC.S ;  /* 0x00000000000073c6 */ /* 0x000e240000000000 */
[----:B0-----:R0:W2:Y:S01]  /*0640*/  @!UP0 SYNCS.EXCH.64 URZ, [UR16+0x60], UR12 ;  /* 0x0000600c103f85b2 */ /* 0x0010a20008000100 */
[----:B------:R-:W-:Y:S02]  /*0650*/  @P2 IMAD.U32 R6, RZ, RZ, UR6 ;  /* 0x00000006ff062e24 */ /* 0x000fe4000f8e00ff */
[----:B------:R-:W-:Y:S01]  /*0660*/  @P0 IMAD.MOV.U32 R7, RZ, RZ, R2 ;  /* 0x000000ffff070224 */ /* 0x000fe200078e0002 */
[----:B------:R-:W-:Y:S01]  /*0670*/  MOV R2, UR8 ;  /* 0x0000000800027c02 */ /* 0x000fe20008000f00 */
[----:B------:R-:W-:Y:S02]  /*0680*/  @!P4 IMAD.MOV.U32 R6, RZ, RZ, R5 ;  /* 0x000000ffff06c224 */ /* 0x000fe400078e0005 */
[----:B------:R-:W-:-:S02]  /*0690*/  IMAD.U32 R3, RZ, RZ, UR9 ;  /* 0x00000009ff037e24 */ /* 0x000fc4000f8e00ff */
[----:B------:R-:W-:Y:S01]  /*06a0*/  @!P3 IMAD.MOV.U32 R7, RZ, RZ, R2 ;  /* 0x000000ffff07b224 */ /* 0x000fe200078e0002 */
[----:B------:R0:W-:Y:S01]  /*06b0*/  STL [R1+0x200], R6 ;  /* 0x0002000601007387 */ /* 0x0001e20000100800 */
[----:B------:R-:W-:-:S03]  /*06c0*/  IMAD.U32 R4, RZ, RZ, UR8 ;  /* 0x00000008ff047e24 */ /* 0x000fc6000f8e00ff */
[----:B------:R0:W-:Y:S01]  /*06d0*/  STL [R1+0x204], R7 ;  /* 0x0002040701007387 */ /* 0x0001e20000100800 */
[----:B------:R0:W2:Y:S01]  /*06e0*/  @!UP1 SYNCS.EXCH.64 URZ, [UR16+0x68], UR12 ;  /* 0x0000680c103f95b2 */ /* 0x0000a20008000100 */
[----:B------:R-:W-:Y:S01]  /*06f0*/  NOP ;  /* 0x0000000000007918 */ /* 0x000fe20000000000 */
[----:B--234-:R-:W-:Y:S06]  /*0700*/  BAR.SYNC.DEFER_BLOCKING 0x0 ;  /* 0x0000000000007b1d */ /* 0x01cfec0000010000 */
[----:B------:R-:W-:Y:S05]  /*0710*/  @!P1 BRA `(.L_x_3) ;  /* 0x0000015400d49947 */ /* 0x000fea0003800000 */
[----:B------:R-:W-:-:S06]  /*0720*/  UISETP.GT.U32.AND UP0, UPT, UR18, 0x1, UPT ;  /* 0x000000011200788c */ /* 0x000fcc000bf04070 */
[----:B------:R-:W-:-:S13]  /*0730*/  PLOP3.LUT P0, PT, PT, PT, UP0, 0x80, 0x0 ;  /* 0x000000000000781c */ /* 0x000fda0003f0f008 */
[----:B0-----:R-:W-:Y:S05]  /*0740*/  @P0 EXIT ;  /* 0x000000000000094d */ /* 0x001fea0003800000 */
[----:B------:R-:W-:Y:S01]  /*0750*/  ULDC.64 UR8, c[0x0][0x650] ;  /* 0x0001940000087ab9 */ /* 0x000fe20000000a00 */
[----:B------:R-:W-:Y:S01]  /*0760*/  UMOV UR41, 0xffffffff ;  /* 0xffffffff00297882 */ /* 0x000fe20000000000 */
[----:B------:R-:W-:Y:S01]  /*0770*/  ISETP.GE.U32.AND P0, PT, R7, UR8, PT ;  /* 0x0000000807007c0c */ /* 0x000fe2000bf06070 */
[----:B------:R-:W-:Y:S01]  /*0780*/  UMOV UR42, 0xffffffff ;  /* 0xffffffff002a7882 */ /* 0x000fe20000000000 */
[----:B------:R-:W-:Y:S01]  /*0790*/  UMOV UR43, 0xffffffff ;  /* 0xffffffff002b7882 */ /* 0x000fe20000000000 */
[----:B------:R-:W-:Y:S02]  /*07a0*/  PRMT R0, RZ, 0x7610, R0 ;  /* 0x00007610ff007816 */ /* 0x000fe40000000000 */
[----:B------:R-:W-:-:S13]  /*07b0*/  ISETP.GE.U32.AND.EX P0, PT, R6, UR9, PT, P0 ;  /* 0x0000000906007c0c */ /* 0x000fda000bf06100 */
[----:B------:R-:W-:Y:S05]  /*07c0*/  @P0 BRA `(.L_x_4) ;  /* 0x0000000400800947 */ /* 0x000fea0003800000 */
[----:B------:R-:W-:Y:S01]  /*07d0*/  I2FP.F32.U32 R0, UR4 ;  /* 0x0000000400007c45 */ /* 0x000fe20008201000 */
[----:B------:R-:W-:Y:S01]  /*07e0*/  ULDC.64 UR16, c[0x0][0x628] ;  /* 0x00018a0000107ab9 */ /* 0x000fe20000000a00 */
[----:B------:R-:W-:Y:S01]  /*07f0*/  ULDC UR6, c[0x0][0x150] ;  /* 0x0000540000067ab9 */ /* 0x000fe20000000800 */
[----:B------:R-:W-:Y:S01]  /*0800*/  ISETP.NE.U32.AND P0, PT, RZ, UR16, PT ;  /* 0x00000010ff007c0c */ /* 0x000fe2000bf05070 */
[----:B------:R-:W-:Y:S01]  /*0810*/  ULDC UR15, c[0x0][0x630] ;  /* 0x00018c00000f7ab9 */ /* 0x000fe20000000800 */
[----:B------:R-:W-:Y:S01]  /*0820*/  FMUL R0, R0, UR6 ;  /* 0x0000000600007c20 */ /* 0x000fe20008400000 */
[----:B------:R-:W-:Y:S01]  /*0830*/  R2UR UR18, R7 ;  /* 0x00000000071272ca */ /* 0x000fe200000e0000 */
[----:B------:R-:W-:Y:S01]  /*0840*/  ULDC UR20, c[0x0][0x154] ;  /* 0x0000550000147ab9 */ /* 0x000fe20000000800 */
[----:B------:R-:W-:Y:S01]  /*0850*/  ISETP.NE.AND.EX P0, PT, RZ, UR17, PT, P0 ;  /* 0x00000011ff007c0c */ /* 0x000fe2000bf05300 */
[----:B------:R0:W1:Y:S01]  /*0860*/  F2I.U32.TRUNC.NTZ R2, R0 ;  /* 0x0000000000027305 */ /* 0x000062000020f000 */
[----:B------:R-:W-:-:S02]  /*0870*/  R2UR UR19, R6 ;  /* 0x00000000061372ca */ /* 0x000fc400000e0000 */
[----:B------:R-:W-:Y:S02]  /*0880*/  R2UR UR8, R7 ;  /* 0x00000000070872ca */ /* 0x000fe400000e0000 */
[----:B------:R-:W-:-:S07]  /*0890*/  R2UR UR9, R6 ;  /* 0x00000000060972ca */ /* 0x000fce00000e0000 */
[----:B0-----:R-:W-:Y:S08]  /*08a0*/  @!P0 BRA `(.L_x_5) ;  /* 0x0000000000308947 */ /* 0x001ff00003800000 */
[----:B------:R-:W-:Y:S01]  /*08b0*/  R2UR UR8, R7 ;  /* 0x00000000070872ca */ /* 0x000fe200000e0000 */
[----:B------:R-:W-:Y:S01]  /*08c0*/  ULDC UR6, c[0x0][0x634] ;  /* 0x00018d0000067ab9 */ /* 0x000fe20000000800 */
[----:B------:R-:W-:-:S11]  /*08d0*/  R2UR UR14, R6 ;  /* 0x00000000060e72ca */ /* 0x000fd600000e0000 */
[----:B------:R-:W-:-:S04]  /*08e0*/  UIADD3 UR6, UP0, UR8, UR6, URZ ;  /* 0x0000000608067290 */ /* 0x000fc8000ff1e03f */
[----:B------:R-:W-:-:S04]  /*08f0*/  UIADD3.X UR14, URZ, UR14, URZ, UP0, !UPT ;  /* 0x0000000e3f0e7290 */ /* 0x000fc800087fe43f */
[----:B------:R-:W-:-:S04]  /*0900*/  UIMAD.WIDE.U32 UR8, UR14, UR16, URZ ;  /* 0x000000100e0872a5 */ /* 0x000fc8000f8e003f */
[----:B------:R-:W-:Y:S02]  /*0910*/  UIMAD.WIDE.U32 UR10, UP0, UR6, UR17, UR8 ;  /* 0x00000011060a72a5 */ /* 0x000fe4000f800008 */
[----:B------:R-:W-:Y:S02]  /*0920*/  UIMAD.WIDE.U32 UR8, UR6, UR16, URZ ;  /* 0x00000010060872a5 */ /* 0x000fe4000f8e003f */
[----:B------:R-:W-:Y:S02]  /*0930*/  UIADD3.X UR13, URZ, URZ, URZ, UP0, !UPT ;  /* 0x0000003f3f0d7290 */ /* 0x000fe400087fe43f */
[----:B------:R-:W-:Y:S01]  /*0940*/  UIADD3 URZ, UP0, UR9, UR10, URZ ;  /* 0x0000000a093f7290 */ /* 0x000fe2000ff1e03f */
[----:B------:R-:W-:-:S03]  /*0950*/  UMOV UR12, UR11 ;  /* 0x0000000b000c7c82 */ /* 0x000fc60008000000 */
[----:B------:R-:W-:-:S12]  /*0960*/  UIMAD.WIDE.U32.X UR8, UR14, UR17, UR12, UP0 ;  /* 0x000000110e0872a5 */ /* 0x000fd800080e040c */
.L_x_5:
[----:B------:R-:W-:Y:S01]  /*0970*/  USHF.R.U64 UR43, UR8, UR15, UR9 ;  /* 0x0000000f082b7299 */ /* 0x000fe20008001209 */
[----:B------:R-:W-:Y:S01]  /*0980*/  I2FP.F32.U32 R0, UR7 ;  /* 0x0000000700007c45 */ /* 0x000fe20008201000 */
[----:B------:R-:W-:Y:S01]  /*0990*/  USHF.R.U32.HI UR5, URZ, UR15, UR9 ;  /* 0x0000000f3f057299 */ /* 0x000fe20008011609 */
[----:B-1----:R-:W-:Y:S01]  /*09a0*/  R2UR UR12, R2 ;  /* 0x00000000020c72ca */ /* 0x002fe200000e0000 */
[----:B------:R-:W-:Y:S02]  /*09b0*/  UIADD3 UR6, UP0, URZ, -UR43, URZ ;  /* 0x8000002b3f067290 */ /* 0x000fe4000ff1e03f */
[----:B------:R-:W-:Y:S01]  /*09c0*/  FMUL R0, R0, UR20 ;  /* 0x0000001400007c20 */ /* 0x000fe20008400000 */
[----:B------:R-:W-:Y:S01]  /*09d0*/  ULDC.64 UR8, c[0x0][0x620] ;  /* 0x0001880000087ab9 */ /* 0x000fe20000000a00 */
[----:B------:R-:W-:Y:S01]  /*09e0*/  UIADD3.X UR5, URZ, ~UR5, URZ, UP0, !UPT ;  /* 0x800000053f057290 */ /* 0x000fe200087fe43f */
[----:B------:R-:W-:Y:S01]  /*09f0*/  UMOV UR10, UR18 ;  /* 0x00000012000a7c82 */ /* 0x000fe20008000000 */
[----:B------:R-:W-:-:S02]  /*0a00*/  UMOV UR11, UR19 ;  /* 0x00000013000b7c82 */ /* 0x000fc40008000000 */
[----:B------:R-:W-:Y:S01]  /*0a10*/  UIMAD UR5, UR5, UR8, URZ ;  /* 0x00000008050572a4 */ /* 0x000fe2000f8e023f */
[----:B------:R-:W0:Y:S01]  /*0a20*/  F2I.U32.TRUNC.NTZ R0, R0 ;  /* 0x0000000000007305 */ /* 0x000e22000020f000 */
[----:B------:R-:W-:Y:S02]  /*0a30*/  UIMAD.WIDE.U32 UR10, UR6, UR8, UR10 ;  /* 0x00000008060a72a5 */ /* 0x000fe4000f8e000a */
[----:B------:R-:W-:Y:S01]  /*0a40*/  UIMAD UR6, UR6, UR9, UR5 ;  /* 0x00000009060672a4 */ /* 0x000fe2000f8e0205 */
[----:B------:R-:W-:Y:S01]  /*0a50*/  ULDC UR21, c[0x0][0x658] ;  /* 0x0001960000157ab9 */ /* 0x000fe20000000800 */
[----:B------:R-:W-:Y:S02]  /*0a60*/  UMOV UR19, 0xffffffff ;  /* 0xffffffff00137882 */ /* 0x000fe40000000000 */
[----:B------:R-:W-:Y:S01]  /*0a70*/  UIADD3 UR6, UR11, UR6, URZ ;  /* 0x000000060b067290 */ /* 0x000fe2000fffe03f */
[----:B------:R-:W-:Y:S01]  /*0a80*/  ULDC UR15, c[0x0][0x618] ;  /* 0x00018600000f7ab9 */ /* 0x000fe20000000800 */
[----:B------:R-:W-:Y:S01]  /*0a90*/  ULDC.64 UR8, c[0x0][0x640] ;  /* 0x0001900000087ab9 */ /* 0x000fe20000000a00 */
[----:B------:R-:W-:Y:S01]  /*0aa0*/  USHF.L.U32 UR11, UR19, UR21, URZ ;  /* 0x00000015130b7299 */ /* 0x000fe2000800063f */
[----:B------:R-:W-:Y:S01]  /*0ab0*/  ISETP.NE.U32.AND P0, PT, RZ, UR8, PT ;  /* 0x00000008ff007c0c */ /* 0x000fe2000bf05070 */
[----:B------:R-:W-:-:S02]  /*0ac0*/  USHF.R.U64 UR19, UR10, UR15, UR6 ;  /* 0x0000000f0a137299 */ /* 0x000fc40008001206 */
[----:B------:R-:W-:Y:S01]  /*0ad0*/  USHF.R.U32.HI UR10, URZ, UR15, UR6 ;  /* 0x0000000f3f0a7299 */ /* 0x000fe20008011606 */
[----:B0-----:R-:W-:Y:S01]  /*0ae0*/  R2UR UR14, R0 ;  /* 0x00000000000e72ca */ /* 0x001fe200000e0000 */
[----:B------:R-:W-:Y:S01]  /*0af0*/  ULDC UR17, c[0x0][0x608] ;  /* 0x0001820000117ab9 */ /* 0x000fe20000000800 */
[----:B------:R-:W-:Y:S01]  /*0b00*/  ISETP.NE.AND.EX P0, PT, RZ, UR9, PT, P0 ;  /* 0x00000009ff007c0c */ /* 0x000fe2000bf05300 */
[----:B------:R-:W-:Y:S02]  /*0b10*/  USHF.R.U64 UR23, UR19, UR17, UR10 ;  /* 0x0000001113177299 */ /* 0x000fe4000800120a */
[----:B------:R-:W-:Y:S01]  /*0b20*/  USHF.R.U32.HI UR10, URZ, UR17, UR10 ;  /* 0x000000113f0a7299 */ /* 0x000fe2000801160a */
[----:B------:R-:W-:Y:S01]  /*0b30*/  UMOV UR16, 0x1 ;  /* 0x0000000100107882 */ /* 0x000fe20000000000 */
[----:B------:R-:W-:Y:S02]  /*0b40*/  UIADD3 UR12, -UR12, URZ, URZ ;  /* 0x0000003f0c0c7290 */ /* 0x000fe4000fffe13f */
[----:B------:R-:W-:-:S02]  /*0b50*/  USHF.R.U64 UR24, UR23, UR21, UR10 ;  /* 0x0000001517187299 */ /* 0x000fc4000800120a */
[----:B------:R-:W-:Y:S01]  /*0b60*/  USHF.L.U32 UR6, UR16, UR21, URZ ;  /* 0x0000001510067299 */ /* 0x000fe2000800063f */
[----:B------:R-:W-:Y:S01]  /*0b70*/  ULDC UR13, c[0x0][0x144] ;  /* 0x00005100000d7ab9 */ /* 0x000fe20000000800 */
[----:B------:R-:W-:Y:S01]  /*0b80*/  ULDC UR5, c[0x0][0x600] ;  /* 0x0001800000057ab9 */ /* 0x000fe20000000800 */
[----:B------:R-:W-:Y:S02]  /*0b90*/  ULOP3.LUT UR16, URZ, UR11, URZ, 0x33, !UPT ;  /* 0x0000000b3f107292 */ /* 0x000fe4000f8e333f */
[----:B------:R-:W-:Y:S02]  /*0ba0*/  USHF.R.U32.HI UR11, URZ, UR21, UR10 ;  /* 0x000000153f0b7299 */ /* 0x000fe4000801160a */
[----:B------:R-:W-:Y:S02]  /*0bb0*/  UIADD3 UR18, UR5, -0x1, URZ ;  /* 0xffffffff05127890 */ /* 0x000fe4000fffe03f */
[----:B------:R-:W-:Y:S02]  /*0bc0*/  UIADD3 UR20, -UR14, URZ, URZ ;  /* 0x0000003f0e147290 */ /* 0x000fe4000fffe13f */
[----:B------:R-:W-:Y:S01]  /*0bd0*/  UIMAD UR4, UR13, UR12, UR4 ;  /* 0x0000000c0d0472a4 */ /* 0x000fe2000f8e0204 */
[----:B------:R-:W-:Y:S01]  /*0be0*/  ULDC UR25, c[0x0][0x148] ;  /* 0x0000520000197ab9 */ /* 0x000fe20000000800 */
[----:B------:R-:W-:Y:S01]  /*0bf0*/  ULDC UR21, c[0x0][0x648] ;  /* 0x0001920000157ab9 */ /* 0x000fe20000000800 */
[----:B------:R-:W-:Y:S01]  /*0c00*/  ULDC UR22, c[0x0][0x638] ;  /* 0x00018e0000167ab9 */ /* 0x000fe20000000800 */
[----:B------:R-:W-:Y:S01]  /*0c10*/  UMOV UR10, UR24 ;  /* 0x00000018000a7c82 */ /* 0x000fe20008000000 */
[----:B------:R-:W-:Y:S07]  /*0c20*/  @!P0 BRA `(.L_x_6) ;  /* 0x0000000000308947 */ /* 0x000fee0003800000 */
[----:B------:R-:W-:Y:S02]  /*0c30*/  ULDC UR14, c[0x0][0x64c] ;  /* 0x00019300000e7ab9 */ /* 0x000fe40000000800 */
        /* <DEDUP_REMOVED lines=8> */
[----:B------:R-:W-:-:S07]  /*0cc0*/  UIMAD.WIDE.U32.X UR8, UR17, UR9, UR14, UP0 ;  /* 0x00000009110872a5 */ /* 0x000fce00080e040e */
[----:B------:R-:W-:Y:S01]  /*0cd0*/  UMOV UR10, UR8 ;  /* 0x00000008000a7c82 */ /* 0x000fe20008000000 */
[----:B------:R-:W-:-:S05]  /*0ce0*/  UMOV UR11, UR9 ;  /* 0x00000009000b7c82 */ /* 0x000fca0008000000 */
.L_x_6:
[----:B------:R-:W-:Y:S01]  /*0cf0*/  UISETP.NE.AND UP0, UPT, UR45, URZ, UPT ;  /* 0x0000003f2d00728c */ /* 0x000fe2000bf05270 */
[----:B------:R-:W-:Y:S01]  /*0d00*/  MOV R0, 0x1 ;  /* 0x0000000100007802 */ /* 0x000fe20000000f00 */
[----:B------:R-:W-:Y:S02]  /*0d10*/  USHF.R.U64 UR8, UR10, UR21, UR11 ;  /* 0x000000150a087299 */ /* 0x000fe4000800120b */
[----:B------:R-:W-:Y:S02]  /*0d20*/  ULOP3.LUT UR16, UR23, UR16, URZ, 0xc0, !UPT ;  /* 0x0000001017107292 */ /* 0x000fe4000f8ec03f */
[----:B------:R-:W-:Y:S02]  /*0d30*/  ULOP3.LUT UR18, UR19, UR18, URZ, 0xc0, !UPT ;  /* 0x0000001213127292 */ /* 0x000fe4000f8ec03f */
[----:B------:R-:W-:-:S03]  /*0d40*/  UIMAD UR16, UR6, UR8, UR16 ;  /* 0x00000008061072a4 */ /* 0x000fc6000f8e0210 */
[----:B------:R-:W-:Y:S02]  /*0d50*/  @UP0 UIMAD UR4, UR25, UR20, UR7 ;  /* 0x00000014190402a4 */ /* 0x000fe4000f8e0207 */
[----:B------:R-:W-:-:S04]  /*0d60*/  UIADD3 UR7, -UR8, URZ, URZ ;  /* 0x0000003f08077290 */ /* 0x000fc8000fffe13f */
[----:B------:R-:W-:-:S03]  /*0d70*/  UIMAD UR6, UR7, UR22, UR24 ;  /* 0x00000016070672a4 */ /* 0x000fc6000f8e0218 */
[----:B------:R-:W-:Y:S01]  /*0d80*/  ULDC UR7, c[0x0][0x610] ;  /* 0x0001840000077ab9 */ /* 0x000fe20000000800 */
[----:B------:R-:W-:Y:S02]  /*0d90*/  UIMAD UR6, UR6, UR5, UR18 ;  /* 0x00000005060672a4 */ /* 0x000fe4000f8e0212 */
[----:B------:R-:W-:-:S04]  /*0da0*/  UIMAD UR4, UR16, UR7, UR4 ;  /* 0x00000007100472a4 */ /* 0x000fc8000f8e0204 */
[----:B------:R-:W-:Y:S02]  /*0db0*/  USEL UR42, UR6, UR4, !UP0 ;  /* 0x00000004062a7287 */ /* 0x000fe4000c000000 */
[----:B------:R-:W-:-:S12]  /*0dc0*/  USEL UR41, UR4, UR6, !UP0 ;  /* 0x0000000604297287 */ /* 0x000fd8000c000000 */
.L_x_4:
[----:B------:R-:W-:-:S08]  /*0dd0*/  NOP ;  /* 0x0000000000007918 */ /* 0x000fd00000000000 */
[----:B------:R-:W0:Y:S02]  /*0de0*/  USETMAXREG.TRY_ALLOC.CTAPOOL UP0, 0xf0 ;  /* 0x000000f0000079c8 */ /* 0x000e240008000600 */
[----:B0-----:R-:W-:-:S13]  /*0df0*/  PLOP3.LUT P0, PT, PT, PT, UP0, 0x80, 0x0 ;  /* 0x000000000000781c */ /* 0x001fda0003f0f008 */
[----:B------:R-:W-:Y:S05]  /*0e00*/  @!P0 BRA `(.L_x_4) ;  /* 0xfffffffc00f08947 */ /* 0x000fea000383ffff */
[----:B------:R-:W-:Y:S01]  /*0e10*/  ULDC.64 UR4, c[0x0][0x598] ;  /* 0x0001660000047ab9 */ /* 0x000fe20000000a00 */
[----:B------:R-:W-:Y:S01]  /*0e20*/  ULDC.64 UR36, c[0x0][0x208] ;  /* 0x0000820000247ab9 */ /* 0x000fe20000000a00 */
[----:B------:R-:W-:-:S04]  /*0e30*/  ISETP.NE.U32.AND P0, PT, RZ, UR4, PT ;  /* 0x00000004ff007c0c */ /* 0x000fc8000bf05070 */
[----:B------:R-:W-:-:S13]  /*0e40*/  ISETP.NE.AND.EX P0, PT, RZ, UR5, PT, P0 ;  /* 0x00000005ff007c0c */ /* 0x000fda000bf05300 */
[----:B------:R-:W-:Y:S05]  /*0e50*/  @!P0 BRA `(.L_x_7) ;  /* 0x00000000001c8947 */ /* 0x000fea0003800000 */
[----:B------:R-:W0:Y:S02]  /*0e60*/  LDC.64 R2, c[0x0][0x598] ;  /* 0x00016600ff027b82 */ /* 0x000e240000000a00 */
[----:B0-----:R-:W2:Y:S02]  /*0e70*/  LDG.E.64 R2, desc[UR36][R2.64] ;  /* 0x0000002402027981 */ /* 0x001ea4000c1e1b00 */
[----:B--2---:R-:W-:-:S04]  /*0e80*/  ISETP.NE.U32.AND P0, PT, R2, RZ, PT ;  /* 0x000000ff0200720c */ /* 0x004fc80003f05070 */
[----:B------:R-:W-:-:S13]  /*0e90*/  ISETP.NE.AND.EX P0, PT, R3, RZ, PT, P0 ;  /* 0x000000ff0300720c */ /* 0x000fda0003f05300 */
[----:B------:R-:W-:Y:S05]  /*0ea0*/  @!P0 BRA `(.L_x_7) ;  /* 0x0000000000088947 */ /* 0x000fea0003800000 */
[----:B------:R0:W5:Y:S01]  /*0eb0*/  LD.E R2, desc[UR36][R2.64] ;  /* 0x0000002402027980 */ /* 0x000162000c101900 */
[----:B------:R-:W-:Y:S05]  /*0ec0*/  BRA `(.L_x_8) ;  /* 0x0000000000247947 */ /* 0x000fea0003800000 */
.L_x_7:
[----:B------:R-:W-:Y:S02]  /*0ed0*/  ULDC.64 UR4, c[0x0][0x588] ;  /* 0x0001620000047ab9 */ /* 0x000fe40000000a00 */
[----:B------:R-:W-:-:S04]  /*0ee0*/  ISETP.NE.U32.AND P0, PT, RZ, UR4, PT ;  /* 0x00000004ff007c0c */ /* 0x000fc8000bf05070 */
[----:B------:R-:W-:-:S13]  /*0ef0*/  ISETP.NE.AND.EX P0, PT, RZ, UR5, PT, P0 ;  /* 0x00000005ff007c0c */ /* 0x000fda000bf05300 */
[----:B------:R-:W-:Y:S05]  /*0f00*/  @!P0 BRA `(.L_x_9) ;  /* 0x00000000000c8947 */ /* 0x000fea0003800000 */
[----:B------:R-:W0:Y:S02]  /*0f10*/  LDC.64 R2, c[0x0][0x588] ;  /* 0x00016200ff027b82 */ /* 0x000e240000000a00 */
[----:B0-----:R1:W5:Y:S01]  /*0f20*/  LDG.E R2, desc[UR36][R2.64] ;  /* 0x0000002402027981 */ /* 0x001362000c1e1900 */
[----:B------:R-:W-:Y:S05]  /*0f30*/  BRA `(.L_x_8) ;  /* 0x0000000000087947 */ /* 0x000fea0003800000 */
.L_x_9:
[----:B------:R-:W-:Y:S02]  /*0f40*/  ULDC UR4, c[0x0][0x580] ;  /* 0x0001600000047ab9 */ /* 0x000fe40000000800 */
[----:B------:R-:W-:-:S07]  /*0f50*/  IMAD.U32 R2, RZ, RZ, UR4 ;  /* 0x00000004ff027e24 */ /* 0x000fce000f8e00ff */
.L_x_8:
[----:B------:R-:W-:Y:S02]  /*0f60*/  ULDC.64 UR4, c[0x0][0x5a0] ;  /* 0x0001680000047ab9 */ /* 0x000fe40000000a00 */
[----:B------:R-:W-:-:S04]  /*0f70*/  ISETP.NE.U32.AND P0, PT, RZ, UR4, PT ;  /* 0x00000004ff007c0c */ /* 0x000fc8000bf05070 */
[----:B------:R-:W-:-:S13]  /*0f80*/  ISETP.NE.AND.EX P0, PT, RZ, UR5, PT, P0 ;  /* 0x00000005ff007c0c */ /* 0x000fda000bf05300 */
[----:B------:R-:W-:Y:S05]  /*0f90*/  @!P0 BRA `(.L_x_10) ;  /* 0x00000000001c8947 */ /* 0x000fea0003800000 */
[----:B------:R-:W2:Y:S02]  /*0fa0*/  LDC.64 R4, c[0x0][0x5a0] ;  /* 0x00016800ff047b82 */ /* 0x000ea40000000a00 */
[----:B--2---:R-:W2:Y:S02]  /*0fb0*/  LDG.E.64 R4, desc[UR36][R4.64] ;  /* 0x0000002404047981 */ /* 0x004ea4000c1e1b00 */
[----:B--2---:R-:W-:-:S04]  /*0fc0*/  ISETP.NE.U32.AND P0, PT, R4, RZ, PT ;  /* 0x000000ff0400720c */ /* 0x004fc80003f05070 */
[----:B------:R-:W-:-:S13]  /*0fd0*/  ISETP.NE.AND.EX P0, PT, R5, RZ, PT, P0 ;  /* 0x000000ff0500720c */ /* 0x000fda0003f05300 */
[----:B------:R-:W-:Y:S05]  /*0fe0*/  @!P0 BRA `(.L_x_10) ;  /* 0x0000000000088947 */ /* 0x000fea0003800000 */
[----:B------:R2:W5:Y:S01]  /*0ff0*/  LD.E R16, desc[UR36][R4.64] ;  /* 0x0000002404107980 */ /* 0x000562000c101900 */
[----:B------:R-:W-:Y:S05]  /*1000*/  BRA `(.L_x_11) ;  /* 0x0000000000247947 */ /* 0x000fea0003800000 */
.L_x_10:
[----:B------:R-:W-:Y:S02]  /*1010*/  ULDC.64 UR4, c[0x0][0x590] ;  /* 0x0001640000047ab9 */ /* 0x000fe40000000a00 */
[----:B------:R-:W-:-:S04]  /*1020*/  ISETP.NE.U32.AND P0, PT, RZ, UR4, PT ;  /* 0x00000004ff007c0c */ /* 0x000fc8000bf05070 */
[----:B------:R-:W-:-:S13]  /*1030*/  ISETP.NE.AND.EX P0, PT, RZ, UR5, PT, P0 ;  /* 0x00000005ff007c0c */ /* 0x000fda000bf05300 */
[----:B------:R-:W-:Y:S05]  /*1040*/  @!P0 BRA `(.L_x_12) ;  /* 0x00000000000c8947 */ /* 0x000fea0003800000 */
[----:B------:R-:W2:Y:S02]  /*1050*/  LDC.64 R16, c[0x0][0x590] ;  /* 0x00016400ff107b82 */ /* 0x000ea40000000a00 */
[----:B--2---:R3:W5:Y:S01]  /*1060*/  LDG.E R16, desc[UR36][R16.64] ;  /* 0x0000002410107981 */ /* 0x004762000c1e1900 */
[----:B------:R-:W-:Y:S05]  /*1070*/  BRA `(.L_x_11) ;  /* 0x0000000000087947 */ /* 0x000fea0003800000 */
.L_x_12:
[----:B------:R-:W-:Y:S02]  /*1080*/  ULDC UR4, c[0x0][0x584] ;  /* 0x0001610000047ab9 */ /* 0x000fe40000000800 */
[----:B------:R-:W-:-:S07]  /*1090*/  IMAD.U32 R16, RZ, RZ, UR4 ;  /* 0x00000004ff107e24 */ /* 0x000fce000f8e00ff */
.L_x_11:
[----:B------:R-:W-:-:S13]  /*10a0*/  LOP3.LUT P0, RZ, R0, 0xff, RZ, 0xc0, !PT ;  /* 0x000000ff00ff7812 */ /* 0x000fda000780c0ff */
[----:B------:R-:W-:Y:S05]  /*10b0*/  @!P0 EXIT ;  /* 0x000000000000894d */ /* 0x000fea0003800000 */
[----:B------:R-:W-:Y:S01]  /*10c0*/  ULDC UR4, c[0x0][0x28c] ;  /* 0x0000a30000047ab9 */ /* 0x000fe20000000800 */
[----:B------:R-:W-:Y:S01]  /*10d0*/  UMOV UR38, URZ ;  /* 0x0000003f00267c82 */ /* 0x000fe20008000000 */
[----:B------:R-:W-:Y:S01]  /*10e0*/  UIADD3 UR4, UR4, 0x1f, URZ ;  /* 0x0000001f04047890 */ /* 0x000fe2000fffe03f */
[----:B------:R-:W-:-:S03]  /*10f0*/  UMOV UR39, URZ ;  /* 0x0000003f00277c82 */ /* 0x000fc60008000000 */
[----:B------:R-:W-:-:S04]  /*1100*/  USHF.R.S32.HI UR5, URZ, 0x1f, UR4 ;  /* 0x0000001f3f057899 */ /* 0x000fc80008011404 */
[----:B------:R-:W-:-:S04]  /*1110*/  ULEA.HI UR5, UR5, UR4, URZ, 0x5 ;  /* 0x0000000405057291 */ /* 0x000fc8000f8f283f */
[----:B------:R-:W-:-:S12]  /*1120*/  USHF.R.S32.HI UR44, URZ, 0x5, UR5 ;  /* 0x000000053f2c7899 */ /* 0x000fd80008011405 */
.L_x_540:
[----:B------:R-:W4:Y:S01]  /*1130*/  S2R R0, SR_TID.X ;  /* 0x0000000000007919 */ /* 0x000f220000002100 */
[----:B------:R-:W0:Y:S01]  /*1140*/  S2UR UR6, SR_CgaCtaId ;  /* 0x00000000000679c3 */ /* 0x000e220000008800 */
[----:B------:R-:W-:Y:S02]  /*1150*/  UMOV UR46, 0x400 ;  /* 0x00000400002e7882 */ /* 0x000fe40000000000 */
[----:B0-----:R-:W-:Y:S01]  /*1160*/  ULEA UR46, UR6, UR46, 0x18 ;  /* 0x0000002e062e7291 */ /* 0x001fe2000f8ec03f */
[----:B----4-:R-:W-:-:S04]  /*1170*/  LOP3.LUT R0, R0, 0x80, RZ, 0xc0, !PT ;  /* 0x0000008000007812 */ /* 0x010fc800078ec0ff */
[----:B------:R-:W-:-:S06]  /*1180*/  SHF.R.U32.HI R0, RZ, 0x7, R0 ;  /* 0x00000007ff007819 */ /* 0x000fcc0000011600 */
[----:B------:R-:W0:Y:S02]  /*1190*/  SHFL.IDX PT, R0, R0, RZ, 0x1f ;  /* 0x00001fff00007589 */ /* 0x000e2400000e0000 */
[----:B0-----:R-:W-:-:S13]  /*11a0*/  R2UR UR4, R0 ;  /* 0x00000000000472ca */ /* 0x001fda00000e0000 */
[----:B------:R-:W-:-:S04]  /*11b0*/  ULEA.HI UR5, UR4, UR4, URZ, 0x1 ;  /* 0x0000000404057291 */ /* 0x000fc8000f8f083f */
[----:B------:R-:W-:-:S04]  /*11c0*/  ULOP3.LUT UR5, UR5, 0xffffe, URZ, 0xc0, !UPT ;  /* 0x000ffffe05057892 */ /* 0x000fc8000f8ec03f */
[----:B------:R-:W-:-:S03]  /*11d0*/  UIADD3 UR5, UR4, -UR5, URZ ;  /* 0x8000000504057290 */ /* 0x000fc6000fffe03f */
[----:B------:R-:W-:Y:S01]  /*11e0*/  ULDC UR4, c[0x0][0x28c] ;  /* 0x0000a30000047ab9 */ /* 0x000fe20000000800 */
[----:B------:R-:W-:Y:S01]  /*11f0*/  ULEA UR5, UR5, UR46, 0xc ;  /* 0x0000002e05057291 */ /* 0x000fe2000f8e603f */
[----:B------:R-:W-:-:S03]  /*1200*/  ISETP.LT.AND P0, PT, RZ, UR4, PT ;  /* 0x00000004ff007c0c */ /* 0x000fc6000bf01270 */
[----:B------:R-:W-:-:S04]  /*1210*/  UIADD3 UR5, UR5, 0x100, URZ ;  /* 0x0000010005057890 */ /* 0x000fc8000fffe03f */
[----:B------:R-:W-:-:S04]  /*1220*/  USHF.R.U32.HI UR5, URZ, 0x4, UR5 ;  /* 0x000000043f057899 */ /* 0x000fc80008011605 */
[----:B------:R-:W-:Y:S02]  /*1230*/  ULOP3.LUT UR47, UR5, 0x3fff, URZ, 0xc0, !UPT ;  /* 0x00003fff052f7892 */ /* 0x000fe4000f8ec03f */
[----:B-1-3--:R-:W-:Y:S10]  /*1240*/  @P0 BRA `(.L_x_13) ;  /* 0x0000000000400947 */ /* 0x00aff40003800000 */
[----:B------:R-:W-:Y:S01]  /*1250*/  MOV R0, 0x0 ;  /* 0x0000000000007802 */ /* 0x000fe20000000f00 */
[----:B------:R-:W-:Y:S01]  /*1260*/  ULDC.64 UR4, c[0x4][0x68] ;  /* 0x01001a0000047ab9 */ /* 0x000fe20000000a00 */
[----:B------:R-:W-:Y:S01]  /*1270*/  ULDC.64 UR6, c[0x4][0x8] ;  /* 0x0100020000067ab9 */ /* 0x000fe20000000a00 */
[----:B--2---:R-:W-:Y:S01]  /*1280*/  IMAD.U32 R4, RZ, RZ, UR4 ;  /* 0x00000004ff047e24 */ /* 0x004fe2000f8e00ff */
[----:B------:R0:W2:Y:S01]  /*1290*/  LDC.64 R14, c[0x4][R0] ;  /* 0x01000000000e7b82 */ /* 0x0000a20000000a00 */
[----:B------:R-:W-:Y:S01]  /*12a0*/  IMAD.U32 R5, RZ, RZ, UR5 ;  /* 0x00000005ff057e24 */ /* 0x000fe2000f8e00ff */
[----:B------:R-:W-:Y:S01]  /*12b0*/  ULDC.64 UR4, c[0x4][0x70] ;  /* 0x01001c0000047ab9 */ /* 0x000fe20000000a00 */
[----:B------:R-:W-:Y:S01]  /*12c0*/  IMAD.U32 R10, RZ, RZ, UR6 ;  /* 0x00000006ff0a7e24 */ /* 0x000fe2000f8e00ff */
[----:B------:R-:W-:Y:S01]  /*12d0*/  MOV R7, UR5 ;  /* 0x0000000500077c02 */ /* 0x000fe20008000f00 */
[----:B------:R-:W-:Y:S02]  /*12e0*/  IMAD.U32 R6, RZ, RZ, UR4 ;  /* 0x00000004ff067e24 */ /* 0x000fe4000f8e00ff */
[----:B------:R-:W-:-:S02]  /*12f0*/  IMAD.U32 R11, RZ, RZ, UR7 ;  /* 0x00000007ff0b7e24 */ /* 0x000fc4000f8e00ff */
[----:B------:R-:W-:Y:S02]  /*1300*/  IMAD.MOV.U32 R8, RZ, RZ, 0x1e1 ;  /* 0x000001e1ff087424 */ /* 0x000fe400078e00ff */
[----:B------:R-:W-:Y:S02]  /*1310*/  IMAD.MOV.U32 R12, RZ, RZ, 0x1 ;  /* 0x00000001ff0c7424 */ /* 0x000fe400078e00ff */
[----:B0-----:R-:W-:-:S07]  /*1320*/  IMAD.MOV.U32 R13, RZ, RZ, RZ ;  /* 0x000000ffff0d7224 */ /* 0x001fce00078e00ff */
[----:B------:R-:W-:-:S07]  /*1330*/  LEPC R20, `(.L_x_13) ;  /* 0x000000001014794e */ /* 0x000fce0000000000 */
[----:B-123-5:R-:W-:Y:S05]  /*1340*/  CALL.ABS.NOINC R14 ;  /* 0x000000000e007343 */ /* 0x02efea0003c00000 */
.L_x_13:
[----:B------:R-:W-:-:S06]  /*1350*/  ULOP3.LUT UR4, UR40, 0x1, URZ, 0xfc, !UPT ;  /* 0x0000000128047892 */ /* 0x000fcc000f8efc3f */
[----:B------:R-:W-:-:S04]  /*1360*/  MOV R0, UR4 ;  /* 0x0000000400007c02 */ /* 0x000fc80008000f00 */
[----:B------:R-:W-:-:S13]  /*1370*/  ISETP.NE.AND P0, PT, R0, 0x3, PT ;  /* 0x000000030000780c */ /* 0x000fda0003f05270 */
[----:B------:R-:W-:Y:S05]  /*1380*/  @!P0 BRA `(.L_x_14) ;  /* 0x0000000000048947 */ /* 0x000fea0003800000 */
[----:B------:R-:W-:Y:S01]  /*1390*/  BPT.TRAP 0x1 ;  /* 0x000000040000795c */ /* 0x000fe20000300000 */
.L_x_14:
[----:B-1----:R-:W-:Y:S02]  /*13a0*/  IMAD.U32 R3, RZ, RZ, UR39 ;  /* 0x00000027ff037e24 */ /* 0x002fe4000f8e00ff */
[----:B------:R-:W-:-:S03]  /*13b0*/  IMAD.U32 R0, RZ, RZ, UR38 ;  /* 0x00000026ff007e24 */ /* 0x000fc6000f8e00ff */
[----:B------:R-:W-:Y:S02]  /*13c0*/  LEA R3, R3, UR46, 0x3 ;  /* 0x0000002e03037c11 */ /* 0x000fe4000f8e18ff */
[----:B------:R-:W-:-:S04]  /*13d0*/  SHF.L.U32 R0, R0, 0x1f, RZ ;  /* 0x0000001f00007819 */ /* 0x000fc800000006ff */
[----:B------:R0:W1:Y:S01]  /*13e0*/  SYNCS.PHASECHK.TRANS64.TRYWAIT P1, [R3+URZ], R0 ;  /* 0x00000000030075a7 */ /* 0x000062000802017f */
[----:B------:R-:W-:Y:S05]  /*13f0*/  @!P0 BRA `(.L_x_15) ;  /* 0x0000000000048947 */ /* 0x000fea0003800000 */
[----:B------:R-:W-:Y:S01]  /*1400*/  BPT.TRAP 0x1 ;  /* 0x000000040000795c */ /* 0x000fe20000300000 */
.L_x_15:
[----:B-1----:R-:W-:Y:S05]  /*1410*/  @P1 BRA `(.L_x_16) ;  /* 0x0000000000081947 */ /* 0x002fea0003800000 */
[----:B------:R-:W1:Y:S02]  /*1420*/  SYNCS.PHASECHK.TRANS64.TRYWAIT P1, [R3+URZ], R0 ;  /* 0x00000000030075a7 */ /* 0x000e64000802017f */
[----:B-1----:R-:W-:Y:S05]  /*1430*/  @!P1 BRA `(.L_x_17) ;  /* 0x0000016000a49947 */ /* 0x002fea0003800000 */
.L_x_16:
[----:B------:R-:W-:-:S04]  /*1440*/  UISETP.LT.AND UP0, UPT, UR44, 0x1, UPT ;  /* 0x000000012c00788c */ /* 0x000fc8000bf01270 */
[----:B------:R-:W-:-:S04]  /*1450*/  USEL UR4, UR44, 0x1, UP0 ;  /* 0x000000012c047887 */ /* 0x000fc80008000000 */
[----:B------:R-:W-:-:S06]  /*1460*/  UIADD3 UR4, UR44, -UR4, URZ ;  /* 0x800000042c047290 */ /* 0x000fcc000fffe03f */
[----:B01----:R-:W-:Y:S02]  /*1470*/  IMAD.U32 R0, RZ, RZ, UR4 ;  /* 0x00000004ff007e24 */ /* 0x003fe4000f8e00ff */
[----:B------:R-:W-:Y:S01]  /*1480*/  IMAD.U32 R3, RZ, RZ, UR4 ;  /* 0x00000004ff037e24 */ /* 0x000fe2000f8e00ff */
[----:B------:R-:W-:Y:S05]  /*1490*/  WARPSYNC.ALL ;  /* 0x0000000000007948 */ /* 0x000fea0003800000 */
[----:B------:R-:W-:Y:S01]  /*14a0*/  ISETP.GE.AND P1, PT, R0, 0x1, PT ;  /* 0x000000010000780c */ /* 0x000fe20003f26270 */
[----:B------:R-:W-:Y:S01]  /*14b0*/  UIADD3 UR46, UR46, 0x14100, URZ ;  /* 0x000141002e2e7890 */ /* 0x000fe2000fffe03f */
[----:B------:R-:W-:Y:S01]  /*14c0*/  WARPGROUP.ARRIVE ;  /* 0x00000000000079c5 */ /* 0x000fe20000000000 */
[----:B------:R-:W-:-:S02]  /*14d0*/  ULOP3.LUT UR8, UR47, 0x10000, URZ, 0xfc, !UPT ;  /* 0x000100002f087892 */ /* 0x000fc4000f8efc3f */
[----:B------:R-:W-:Y:S02]  /*14e0*/  USHF.R.U32.HI UR46, URZ, 0x4, UR46 ;  /* 0x000000043f2e7899 */ /* 0x000fe4000801162e */
[----:B------:R-:W-:Y:S02]  /*14f0*/  ULEA UR10, UR39, UR8, 0xa ;  /* 0x00000008270a7291 */ /* 0x000fe4000f8e503f */
[----:B------:R-:W-:Y:S01]  /*1500*/  ULOP3.LUT UR9, UR46, 0x3fff, URZ, 0xc0, !UPT ;  /* 0x00003fff2e097892 */ /* 0x000fe2000f8ec03f */
[----:B------:R-:W-:Y:S01]  /*1510*/  UMOV UR5, 0x80000020 ;  /* 0x8000002000057882 */ /* 0x000fe20000000000 */
[----:B------:R-:W-:Y:S02]  /*1520*/  UMOV UR7, 0x80000020 ;  /* 0x8000002000077882 */ /* 0x000fe40000000000 */
[----:B------:R-:W-:Y:S01]  /*1530*/  ULOP3.LUT UR9, UR9, 0x10000, URZ, 0xfc, !UPT ;  /* 0x0001000009097892 */ /* 0x000fe2000f8efc3f */
[----:B------:R-:W-:-:S03]  /*1540*/  UMOV UR4, UR10 ;  /* 0x0000000a00047c82 */ /* 0x000fc60008000000 */
[----:B------:R-:W-:-:S07]  /*1550*/  ULEA UR11, UR39, UR9, 0xa ;  /* 0x00000009270b7291 */ /* 0x000fce000f8e503f */
[----:B------:R-:W-:Y:S02]  /*1560*/  UMOV UR6, UR11 ;  /* 0x0000000b00067c82 */ /* 0x000fe40008000000 */
[----:B------:R-:W-:Y:S01]  /*1570*/  HGMMA.64x256x16.F32 R24, gdesc[UR4], RZ, !UPT, gsb0 ;  /* 0x03e00000041879f0 */ /* 0x000fe2000c0008ff */
[----:B------:R-:W-:Y:S01]  /*1580*/  UIADD3 UR4, UR10, 0x200, URZ ;  /* 0x000002000a047890 */ /* 0x000fe2000fffe03f */
[----:B------:R-:W-:Y:S01]  /*1590*/  UMOV UR5, 0x80000020 ;  /* 0x8000002000057882 */ /* 0x000fe20000000000 */
[----:B------:R-:W-:Y:S02]  /*15a0*/  WARPGROUP.DEPBAR.LE gsb0, 0x0 ;  /* 0x00008000000079c5 */ /* 0x000fe40000010000 */
[----:B------:R-:W-:Y:S01]  /*15b0*/  STL.64 [R1], R24 ;  /* 0x0000001801007387 */ /* 0x000fe20000100a00 */
[----:B------:R-:W-:Y:S01]  /*15c0*/  IMAD.MOV.U32 R235, RZ, RZ, R49 ;  /* 0x000000ffffeb7224 */ /* 0x000fe200078e0031 */
[----:B------:R-:W-:Y:S01]  /*15d0*/  MOV R234, R50 ;  /* 0x0000003200ea7202 */ /* 0x000fe20000000f00 */
[----:B------:R-:W-:Y:S01]  /*15e0*/  IMAD.MOV.U32 R233, RZ, RZ, R51 ;  /* 0x000000ffffe97224 */ /* 0x000fe200078e0033 */
[----:B------:R-:W-:Y:S01]  /*15f0*/  STL.64 [R1+0x8], R26 ;  /* 0x0000081a01007387 */ /* 0x000fe20000100a00 */
        /* <DEDUP_REMOVED lines=53> */
[----:B------:R0:W-:Y:S01]  /*1950*/  STL [R1+0x60], R48 ;  /* 0x0000603001007387 */ /* 0x0001e20000100800 */
[----:B------:R-:W-:-:S02]  /*1960*/  IMAD.MOV.U32 R168, RZ, RZ, R84 ;  /* 0x000000ffffa87224 */ /* 0x000fc400078e0054 */
[----:B------:R-:W-:Y:S01]  /*1970*/  IMAD.MOV.U32 R169, RZ, RZ, R85 ;  /* 0x000000ffffa97224 */ /* 0x000fe200078e0055 */
[----:B------:R-:W-:Y:S01]  /*1980*/  STL [R1+0x2b8], R160 ;  /* 0x0002b8a001007387 */ /* 0x000fe20000100800 */
[----:B------:R-:W-:Y:S02]  /*1990*/  IMAD.MOV.U32 R171, RZ, RZ, R87 ;  /* 0x000000ffffab7224 */ /* 0x000fe400078e0057 */
[----:B------:R-:W-:Y:S02]  /*19a0*/  IMAD.MOV.U32 R172, RZ, RZ, R88 ;  /* 0x000000ffffac7224 */ /* 0x000fe400078e0058 */
[----:B------:R-:W-:Y:S02]  /*19b0*/  IMAD.MOV.U32 R173, RZ, RZ, R89 ;  /* 0x000000ffffad7224 */ /* 0x000fe400078e0059 */
[----:B------:R-:W-:Y:S02]  /*19c0*/  IMAD.MOV.U32 R174, RZ, RZ, R90 ;  /* 0x000000ffffae7224 */ /* 0x000fe400078e005a */
[----:B------:R-:W-:-:S02]  /*19d0*/  IMAD.MOV.U32 R175, RZ, RZ, R91 ;  /* 0x000000ffffaf7224 */ /* 0x000fc400078e005b */
[----:B------:R-:W-:Y:S02]  /*19e0*/  IMAD.MOV.U32 R177, RZ, RZ, R93 ;  /* 0x000000ffffb17224 */ /* 0x000fe400078e005d */
        /* <DEDUP_REMOVED lines=37> */
[----:B---3--:R-:W-:Y:S02]  /*1c40*/  IMAD.MOV.U32 R17, RZ, RZ, R138 ;  /* 0x000000ffff117224 */ /* 0x008fe400078e008a */
        /* <DEDUP_REMOVED lines=8> */
[----:B--2---:R-:W-:-:S02]  /*1cd0*/  IMAD.MOV.U32 R5, RZ, RZ, R149 ;  /* 0x000000ffff057224 */ /* 0x004fc400078e0095 */
[----:B------:R-:W-:Y:S02]  /*1ce0*/  IMAD.MOV.U32 R4, RZ, RZ, R150 ;  /* 0x000000ffff047224 */ /* 0x000fe400078e0096 */
[----:B------:R-:W-:Y:S02]  /*1cf0*/  IMAD.MOV.U32 R0, RZ, RZ, R151 ;  /* 0x000000ffff007224 */ /* 0x000fe400078e0097 */
[----:B0-----:R-:W-:-:S06]  /*1d00*/  WARPGROUP.ARRIVE ;  /* 0x00000000000079c5 */ /* 0x001fcc0000000000 */
[----:B------:R-:W-:Y:S03]  /*1d10*/  HGMMA.64x256x16.F32 R24, gdesc[UR4], RZ, !UPT, gsb0 ;  /* 0x03e00000041879f0 */ /* 0x000fe6000c0008ff */
[----:B------:R-:W-:Y:S02]  /*1d20*/  WARPGROUP.DEPBAR.LE gsb0, 0x0 ;  /* 0x00008000000079c5 */ /* 0x000fe40000010000 */
[----:B------:R-:W-:Y:S04]  /*1d30*/  STL.64 [R1+0x2b0], R150 ;  /* 0x0002b09601007387 */ /* 0x000fe80000100a00 */
        /* <DEDUP_REMOVED lines=20> */
[----:B------:R0:W-:Y:S04]  /*1e80*/  STL.64 [R1+0x208], R108 ;  /* 0x0002086c01007387 */ /* 0x0001e80000100a00 */
[----:B0-----:R-:W2:Y:S04]  /*1e90*/  LDL.LU R108, [R1] ;  /* 0x00000000016c7983 */ /* 0x001ea80000300800 */
[----:B------:R-:W2:Y:S04]  /*1ea0*/  LDL.LU R109, [R1+0x4] ;  /* 0x00000400016d7983 */ /* 0x000ea80000300800 */
        /* <DEDUP_REMOVED lines=22> */
[----:B------:R-:W2:Y:S01]  /*2010*/  LDL.LU R132, [R1+0x60] ;  /* 0x0000600001847983 */ /* 0x000ea20000300800 */
        /* <DEDUP_REMOVED lines=10> */
[----:B------:R-:W-:Y:S01]  /*20c0*/  UIADD3 UR4, UR10, 0x2, URZ ;  /* 0x000000020a047890 */ /* 0x000fe2000fffe03f */
[----:B------:R-:W-:Y:S01]  /*20d0*/  IMAD.MOV.U32 R140, RZ, RZ, R228 ;  /* 0x000000ffff8c7224 */ /* 0x000fe200078e00e4 */
[----:B------:R-:W-:Y:S01]  /*20e0*/  UIADD3 UR6, UR11, 0x2, URZ ;  /* 0x000000020b067890 */ /* 0x000fe2000fffe03f */
[----:B------:R-:W-:Y:S01]  /*20f0*/  IMAD.MOV.U32 R141, RZ, RZ, R227 ;  /* 0x000000ffff8d7224 */ /* 0x000fe200078e00e3 */
[----:B------:R-:W-:Y:S01]  /*2100*/  UMOV UR5, 0x80000020 ;  /* 0x8000002000057882 */ /* 0x000fe20000000000 */
[----:B------:R-:W-:Y:S01]  /*2110*/  IMAD.MOV.U32 R142, RZ, RZ, R226 ;  /* 0x000000ffff8e7224 */ /* 0x000fe200078e00e2 */
[----:B------:R-:W-:Y:S01]  /*2120*/  MOV R226, R12 ;  /* 0x0000000c00e27202 */ /* 0x000fe20000000f00 */
[----:B------:R-:W-:Y:S01]  /*2130*/  IMAD.MOV.U32 R143, RZ, RZ, R225 ;  /* 0x000000ffff8f7224 */ /* 0x000fe200078e00e1 */
[----:B------:R-:W-:Y:S01]  /*2140*/  UMOV UR7, 0x80000020 ;  /* 0x8000002000077882 */ /* 0x000fe20000000000 */
[----:B------:R-:W-:-:S02]  /*2150*/  IMAD.MOV.U32 R144, RZ, RZ, R224 ;  /* 0x000000ffff907224 */ /* 0x000fc400078e00e0 */
[----:B------:R-:W-:Y:S02]  /*2160*/  IMAD.MOV.U32 R146, RZ, RZ, R222 ;  /* 0x000000ffff927224 */ /* 0x000fe400078e00de */
[----:B------:R-:W-:Y:S02]  /*2170*/  IMAD.MOV.U32 R147, RZ, RZ, R221 ;  /* 0x000000ffff937224 */ /* 0x000fe400078e00dd */
[----:B------:R-:W-:Y:S01]  /*2180*/  IMAD.MOV.U32 R148, RZ, RZ, R220 ;  /* 0x000000ffff947224 */ /* 0x000fe200078e00dc */
[----:B------:R-:W-:Y:S01]  /*2190*/  MOV R220, R19 ;  /* 0x0000001300dc7202 */ /* 0x000fe20000000f00 */
        /* <DEDUP_REMOVED lines=19> */
[----:B------:R-:W-:-:S06]  /*22d0*/  IMAD.MOV.U32 R235, RZ, RZ, R0 ;  /* 0x000000ffffeb7224 */ /* 0x000fcc00078e0000 */
[----:B--2---:R-:W-:-:S06]  /*22e0*/  WARPGROUP.ARRIVE ;  /* 0x00000000000079c5 */ /* 0x004fcc0000000000 */
[----:B------:R-:W-:Y:S03]  /*22f0*/  HGMMA.64x256x16.F32 R108, gdesc[UR4], R108, gsb0 ;  /* 0x03e00000046c79f0 */ /* 0x000fe6000800086c */
[----:B------:R-:W-:Y:S02]  /*2300*/  WARPGROUP.DEPBAR.LE gsb0, 0x0 ;  /* 0x00008000000079c5 */ /* 0x000fe40000010000 */
[----:B------:R-:W-:Y:S04]  /*2310*/  STL.64 [R1], R108 ;  /* 0x0000006c01007387 */ /* 0x000fe80000100a00 */
        /* <DEDUP_REMOVED lines=63> */
[----:B0-----:R1:W5:Y:S04]  /*2710*/  LDL.LU R160, [R1+0x2b8] ;  /* 0x0002b80001a07983 */ /* 0x0013680000300800 */
[----:B------:R-:W2:Y:S04]  /*2720*/  LDL.LU.64 R150, [R1+0x2b0] ;  /* 0x0002b00001967983 */ /* 0x000ea80000300a00 */
        /* <DEDUP_REMOVED lines=20> */
[----:B------:R-:W2:Y:S01]  /*2870*/  LDL.LU.64 R108, [R1+0x208] ;  /* 0x00020800016c7983 */ /* 0x000ea20000300a00 */
[----:B------:R-:W-:Y:S01]  /*2880*/  UIADD3 UR4, UR10, 0x202, URZ ;  /* 0x000002020a047890 */ /* 0x000fe2000fffe03f */
[----:B------:R-:W-:Y:S01]  /*2890*/  UMOV UR5, 0x80000020 ;  /* 0x8000002000057882 */ /* 0x000fe20000000000 */
[----:B--2---:R-:W-:-:S07]  /*28a0*/  WARPGROUP.ARRIVE ;  /* 0x00000000000079c5 */ /* 0x004fce0000000000 */
[----:B------:R-:W-:Y:S03]  /*28b0*/  HGMMA.64x256x16.F32 R24, gdesc[UR4], R24, gsb0 ;  /* 0x03e00000041879f0 */ /* 0x000fe60008000818 */
[----:B------:R-:W-:Y:S02]  /*28c0*/  WARPGROUP.DEPBAR.LE gsb0, 0x0 ;  /* 0x00008000000079c5 */ /* 0x000fe40000010000 */
[----:B-1----:R-:W-:Y:S05]  /*28d0*/  @!P1 BRA `(.L_x_18) ;  /* 0x0000002000909947 */ /* 0x002fea0003800000 */
[----:B------:R-:W-:Y:S02]  /*28e0*/  UIADD3 UR4, UR39, 0x1, URZ ;  /* 0x0000000127047890 */ /* 0x000fe4000fffe03f */
[----:B------:R-:W-:Y:S02]  /*28f0*/  UMOV UR11, UR39 ;  /* 0x00000027000b7c82 */ /* 0x000fe40008000000 */
[----:B------:R-:W-:-:S04]  /*2900*/  UISETP.NE.AND UP0, UPT, UR4, 0x5, UPT ;  /* 0x000000050400788c */ /* 0x000fc8000bf05270 */
[----:B------:R-:W-:Y:S02]  /*2910*/  USEL UR5, URZ, 0x1, UP0 ;  /* 0x000000013f057887 */ /* 0x000fe40008000000 */
[----:B------:R-:W-:Y:S02]  /*2920*/  USEL UR10, UR4, URZ, UP0 ;  /* 0x0000003f040a7287 */ /* 0x000fe40008000000 */
[----:B------:R-:W-:-:S06]  /*2930*/  ULOP3.LUT UR5, UR38, UR5, URZ, 0x3c, !UPT ;  /* 0x0000000526057292 */ /* 0x000fcc000f8e3c3f */
[----:B------:R-:W-:-:S07]  /*2940*/  IMAD.U32 R0, RZ, RZ, UR5 ;  /* 0x00000005ff007e24 */ /* 0x000fce000f8e00ff */
.L_x_25:
[----:B------:R-:W-:Y:S05]  /*2950*/  @!P0 BRA `(.L_x_19) ;  /* 0x0000000000048947 */ /* 0x000fea0003800000 */
[----:B------:R-:W-:Y:S01]  /*2960*/  BPT.TRAP 0x1 ;  /* 0x000000040000795c */ /* 0x000fe20000300000 */
.L_x_19:
[----:B------:R-:W0:Y:S01]  /*2970*/  S2UR UR5, SR_CgaCtaId ;  /* 0x00000000000579c3 */ /* 0x000e220000008800 */
[----:B------:R-:W-:Y:S01]  /*2980*/  UMOV UR4, 0x400 ;  /* 0x0000040000047882 */ /* 0x000fe20000000000 */
[----:B------:R-:W-:Y:S01]  /*2990*/  SHF.L.U32 R4, R0, 0x1f, RZ ;  /* 0x0000001f00047819 */ /* 0x000fe200000006ff */
[----:B0-----:R-:W-:-:S04]  /*29a0*/  ULEA UR14, UR5, UR4, 0x18 ;  /* 0x00000004050e7291 */ /* 0x001fc8000f8ec03f */
[----:B------:R-:W-:-:S09]  /*29b0*/  ULEA UR4, UR10, UR14, 0x3 ;  /* 0x0000000e0a047291 */ /* 0x000fd2000f8e183f */
[----:B------:R0:W1:Y:S01]  /*29c0*/  SYNCS.PHASECHK.TRANS64.TRYWAIT P1, [UR4], R4 ;  /* 0x00000004ff0075a7 */ /* 0x0000620008020144 */
[----:B------:R-:W-:Y:S05]  /*29d0*/  @!P0 BRA `(.L_x_20) ;  /* 0x0000000000048947 */ /* 0x000fea0003800000 */
[----:B------:R-:W-:Y:S01]  /*29e0*/  BPT.TRAP 0x1 ;  /* 0x000000040000795c */ /* 0x000fe20000300000 */
.L_x_20:
[----:B-1----:R-:W-:Y:S05]  /*29f0*/  @P1 BRA `(.L_x_21) ;  /* 0x0000000000081947 */ /* 0x002fea0003800000 */
[----:B------:R-:W1:Y:S02]  /*2a00*/  SYNCS.PHASECHK.TRANS64.TRYWAIT P1, [UR4], R4 ;  /* 0x00000004ff0075a7 */ /* 0x000e640008020144 */
[----:B-1----:R-:W-:Y:S05]  /*2a10*/  @!P1 BRA `(.L_x_22) ;  /* 0x0000014c00409947 */ /* 0x002fea0003800000 */
.L_x_21:
        /* <DEDUP_REMOVED lines=64> */
[----:B--2---:R-:W2:Y:S04]  /*2e20*/  LDL.LU.64 R24, [R1] ;  /* 0x0000000001187983 */ /* 0x004ea80000300a00 */
        /* <DEDUP_REMOVED lines=63> */
[----:B------:R-:W-:-:S02]  /*3220*/  ULEA UR12, UR10, UR8, 0xa ;  /* 0x000000080a0c7291 */ /* 0x000fc4000f8e503f */
[----:B------:R-:W-:Y:S01]  /*3230*/  ULEA UR13, UR10, UR9, 0xa ;  /* 0x000000090a0d7291 */ /* 0x000fe2000f8e503f */
[----:B------:R-:W-:Y:S01]  /*3240*/  UMOV UR5, 0x80000020 ;  /* 0x8000002000057882 */ /* 0x000fe20000000000 */
[----:B------:R-:W-:-:S03]  /*3250*/  UMOV UR7, 0x80000020 ;  /* 0x8000002000077882 */ /* 0x000fc60000000000 */
[----:B------:R-:W-:Y:S02]  /*3260*/  UMOV UR4, UR12 ;  /* 0x0000000c00047c82 */ /* 0x000fe40008000000 */
[----:B------:R-:W-:Y:S01]  /*3270*/  UMOV UR6, UR13 ;  /* 0x0000000d00067c82 */ /* 0x000fe20008000000 */
[----:B--2---:R-:W-:-:S06]  /*3280*/  WARPGROUP.ARRIVE ;  /* 0x00000000000079c5 */ /* 0x004fcc0000000000 */
[----:B------:R-:W-:Y:S03]  /*3290*/  HGMMA.64x256x16.F32 R24, gdesc[UR4], R24, gsb0 ;  /* 0x03e00000041879f0 */ /* 0x000fe60008000818 */
[----:B------:R-:W-:Y:S02]  /*32a0*/  WARPGROUP.DEPBAR.LE gsb0, 0x0 ;  /* 0x00008000000079c5 */ /* 0x000fe40000010000 */
[----:B------:R-:W-:Y:S01]  /*32b0*/  STL.64 [R1], R24 ;  /* 0x0000001801007387 */ /* 0x000fe20000100a00 */
[----:B-1----:R-:W-:Y:S01]  /*32c0*/  MOV R5, R150 ;  /* 0x0000009600057202 */ /* 0x002fe20000000f00 */
[----:B0-----:R-:W-:Y:S01]  /*32d0*/  IMAD.MOV.U32 R4, RZ, RZ, R151 ;  /* 0x000000ffff047224 */ /* 0x001fe200078e0097 */
[----:B------:R-:W-:Y:S01]  /*32e0*/  MOV R10, R145 ;  /* 0x00000091000a7202 */ /* 0x000fe20000000f00 */
        /* <DEDUP_REMOVED lines=44> */
[----:B------:R0:W-:Y:S01]  /*35b0*/  STL.64 [R1+0x60], R48 ;  /* 0x0000603001007387 */ /* 0x0001e20000100a00 */
[----:B------:R-:W-:Y:S01]  /*35c0*/  IMAD.MOV.U32 R207, RZ, RZ, R123 ;  /* 0x000000ffffcf7224 */ /* 0x000fe200078e007b */
[----:B------:R-:W-:Y:S01]  /*35d0*/  MOV R165, R81 ;  /* 0x0000005100a57202 */ /* 0x000fe20000000f00 */
[----:B------:R-:W-:Y:S01]  /*35e0*/  IMAD.MOV.U32 R205, RZ, RZ, R121 ;  /* 0x000000ffffcd7224 */ /* 0x000fe200078e0079 */
[----:B------:R-:W2:Y:S01]  /*35f0*/  LDL.LU.64 R150, [R1+0x4b8] ;  /* 0x0004b80001967983 */ /* 0x000ea20000300a00 */
        /* <DEDUP_REMOVED lines=20> */
[----:B------:R-:W-:-:S02]  /*3740*/  IMAD.MOV.U32 R190, RZ, RZ, R106 ;  /* 0x000000ffffbe7224 */ /* 0x000fc400078e006a */
[----:B------:R-:W-:Y:S01]  /*3750*/  IMAD.MOV.U32 R191, RZ, RZ, R107 ;  /* 0x000000ffffbf7224 */ /* 0x000fe200078e006b */
[----:B------:R-:W2:Y:S01]  /*3760*/  LDL.LU.64 R138, [R1+0x488] ;  /* 0x00048800018a7983 */ /* 0x000ea20000300a00 */
[----:B------:R-:W-:Y:S02]  /*3770*/  IMAD.MOV.U32 R188, RZ, RZ, R104 ;  /* 0x000000ffffbc7224 */ /* 0x000fe400078e0068 */
[----:B------:R-:W-:Y:S01]  /*3780*/  IMAD.MOV.U32 R186, RZ, RZ, R102 ;  /* 0x000000ffffba7224 */ /* 0x000fe200078e0066 */
[----:B------:R-:W2:Y:S01]  /*3790*/  LDL.LU.64 R136, [R1+0x480] ;  /* 0x0004800001887983 */ /* 0x000ea20000300a00 */
[----:B------:R-:W-:Y:S02]  /*37a0*/  IMAD.MOV.U32 R187, RZ, RZ, R103 ;  /* 0x000000ffffbb7224 */ /* 0x000fe400078e0067 */
        /* <DEDUP_REMOVED lines=86> */
[----:B0-----:R-:W2:Y:S04]  /*3d10*/  LDL.LU.64 R48, [R1+0x320] ;  /* 0x0003200001307983 */ /* 0x001ea80000300a00 */
        /* <DEDUP_REMOVED lines=13> */
[----:B------:R-:W-:-:S02]  /*3df0*/  UMOV UR5, 0x80000020 ;  /* 0x8000002000057882 */ /* 0x000fc40000000000 */
[----:B-----5:R-:W-:Y:S01]  /*3e00*/  STL [R1+0x2b8], R160 ;  /* 0x0002b8a001007387 */ /* 0x020fe20000100800 */
[----:B--2---:R-:W-:-:S06]  /*3e10*/  WARPGROUP.ARRIVE ;  /* 0x00000000000079c5 */ /* 0x004fcc0000000000 */
[----:B------:R-:W-:Y:S03]  /*3e20*/  HGMMA.64x256x16.F32 R24, gdesc[UR4], R24, gsb0 ;  /* 0x03e00000041879f0 */ /* 0x000fe60008000818 */
        /* <DEDUP_REMOVED lines=59> */
[----:B------:R-:W-:-:S02]  /*41e0*/  IMAD.MOV.U32 R140, RZ, RZ, R229 ;  /* 0x000000ffff8c7224 */ /* 0x000fc400078e00e5 */
[----:B------:R-:W-:Y:S02]  /*41f0*/  IMAD.MOV.U32 R141, RZ, RZ, R228 ;  /* 0x000000ffff8d7224 */ /* 0x000fe400078e00e4 */
[----:B------:R-:W-:Y:S01]  /*4200*/  IMAD.MOV.U32 R143, RZ, RZ, R226 ;  /* 0x000000ffff8f7224 */ /* 0x000fe200078e00e2 */
[----:B------:R-:W-:Y:S01]  /*4210*/  MOV R226, R13 ;  /* 0x0000000d00e27202 */ /* 0x000fe20000000f00 */
[----:B------:R-:W-:Y:S02]  /*4220*/  IMAD.MOV.U32 R144, RZ, RZ, R225 ;  /* 0x000000ffff907224 */ /* 0x000fe400078e00e1 */
[----:B------:R-:W-:Y:S02]  /*4230*/  IMAD.MOV.U32 R145, RZ, RZ, R224 ;  /* 0x000000ffff917224 */ /* 0x000fe400078e00e0 */
[----:B------:R-:W-:Y:S02]  /*4240*/  IMAD.MOV.U32 R146, RZ, RZ, R223 ;  /* 0x000000ffff927224 */ /* 0x000fe400078e00df */
[----:B------:R-:W-:Y:S01]  /*4250*/  IMAD.MOV.U32 R148, RZ, RZ, R221 ;  /* 0x000000ffff947224 */ /* 0x000fe200078e00dd */
[----:B------:R-:W-:Y:S01]  /*4260*/  MOV R221, R19 ;  /* 0x0000001300dd7202 */ /* 0x000fe20000000f00 */
        /* <DEDUP_REMOVED lines=18> */
[----:B------:R-:W-:Y:S01]  /*4390*/  IMAD.MOV.U32 R235, RZ, RZ, R4 ;  /* 0x000000ffffeb7224 */ /* 0x000fe200078e0004 */
[----:B------:R-:W-:-:S02]  /*43a0*/  UIADD3 UR4, UR12, 0x2, URZ ;  /* 0x000000020c047890 */ /* 0x000fc4000fffe03f */
[----:B------:R-:W-:Y:S01]  /*43b0*/  UIADD3 UR6, UR13, 0x2, URZ ;  /* 0x000000020d067890 */ /* 0x000fe2000fffe03f */
[----:B------:R-:W-:Y:S01]  /*43c0*/  UMOV UR5, 0x80000020 ;  /* 0x8000002000057882 */ /* 0x000fe20000000000 */
[----:B------:R-:W-:Y:S01]  /*43d0*/  UMOV UR7, 0x80000020 ;  /* 0x8000002000077882 */ /* 0x000fe20000000000 */
        /* <DEDUP_REMOVED lines=96> */
[----:B------:R-:W-:Y:S01]  /*49e0*/  BPT.TRAP 0x1 ;  /* 0x000000040000795c */ /* 0x000fe20000300000 */
.L_x_23:
[----:B------:R-:W-:Y:S02]  /*49f0*/  UISETP.GT.U32.AND UP0, UPT, UR40, 0x1, UPT ;  /* 0x000000012800788c */ /* 0x000fe4000bf04070 */
[----:B------:R-:W-:-:S04]  /*4a00*/  ULEA UR4, UR11, UR14, 0x3 ;  /* 0x0000000e0b047291 */ /* 0x000fc8000f8e183f */
[----:B------:R-:W-:Y:S01]  /*4a10*/  UIADD3 UR4, UR4, 0x28, URZ ;  /* 0x0000002804047890 */ /* 0x000fe2000fffe03f */
[----:B------:R-:W-:-:S03]  /*4a20*/  PLOP3.LUT P1, PT, PT, PT, UP0, 0x80, 0x0 ;  /* 0x000000000000781c */ /* 0x000fc60003f2f008 */
[----:B------:R-:W-:-:S09]  /*4a30*/  UPRMT UR4, URZ, 0x654, UR4 ;  /* 0x000006543f047896 */ /* 0x000fd20008000004 */
[----:B------:R-:W-:Y:S01]  /*4a40*/  SYNCS.ARRIVE.TRANS64.RED.A1T0 RZ, [UR4], RZ ;  /* 0x000000ffffff79a7 */ /* 0x000fe20008100404 */
[----:B------:R-:W-:Y:S05]  /*4a50*/  @P1 BRA `(.L_x_24) ;  /* 0x0000000000041947 */ /* 0x000fea0003800000 */
[----:B------:R-:W-:Y:S01]  /*4a60*/  BPT.TRAP 0x1 ;  /* 0x000000040000795c */ /* 0x000fe20000300000 */
.L_x_24:
[----:B------:R-:W-:Y:S01]  /*4a70*/  UIADD3 UR10, UR10, 0x1, URZ ;  /* 0x000000010a0a7890 */ /* 0x000fe2000fffe03f */
[C---:B------:R-:W-:Y:S01]  /*4a80*/  ISETP.GT.AND P1, PT, R3.reuse, 0x1, PT ;  /* 0x000000010300780c */ /* 0x040fe20003f24270 */
[----:B------:R-:W-:Y:S01]  /*4a90*/  UIADD3 UR11, UR11, 0x1, URZ ;  /* 0x000000010b0b7890 */ /* 0x000fe2000fffe03f */
[----:B------:R-:W-:Y:S01]  /*4aa0*/  IADD3 R3, R3, -0x1, RZ ;  /* 0xffffffff03037810 */ /* 0x000fe20007ffe0ff */
[----:B------:R-:W-:Y:S02]  /*4ab0*/  UISETP.NE.AND UP0, UPT, UR10, 0x5, UPT ;  /* 0x000000050a00788c */ /* 0x000fe4000bf05270 */
[----:B------:R-:W-:Y:S02]  /*4ac0*/  UISETP.NE.AND UP1, UPT, UR11, 0x5, UPT ;  /* 0x000000050b00788c */ /* 0x000fe4000bf25270 */
[----:B------:R-:W-:Y:S02]  /*4ad0*/  USEL UR4, URZ, 0x1, UP0 ;  /* 0x000000013f047887 */ /* 0x000fe40008000000 */
[----:B------:R-:W-:-:S02]  /*4ae0*/  USEL UR10, UR10, URZ, UP0 ;  /* 0x0000003f0a0a7287 */ /* 0x000fc40008000000 */
[----:B------:R-:W-:Y:S02]  /*4af0*/  USEL UR11, UR11, URZ, UP1 ;  /* 0x0000003f0b0b7287 */ /* 0x000fe40008800000 */
[----:B------:R-:W-:Y:S01]  /*4b00*/  LOP3.LUT R0, R0, UR4, RZ, 0x3c, !PT ;  /* 0x0000000400007c12 */ /* 0x000fe2000f8e3cff */
[----:B------:R-:W-:Y:S09]  /*4b10*/  @P1 BRA `(.L_x_25) ;  /* 0xffffffdc008c1947 */ /* 0x000ff2000383ffff */
.L_x_18:
[----:B------:R-:W0:Y:S02]  /*4b20*/  LDC R0, c[0x0][0x28c] ;  /* 0x0000a300ff007b82 */ /* 0x000e240000000800 */
[----:B0-----:R-:W-:-:S13]  /*4b30*/  ISETP.GE.AND P1, PT, R0, 0x1, PT ;  /* 0x000000010000780c */ /* 0x001fda0003f26270 */
[----:B------:R-:W-:Y:S05]  /*4b40*/  @!P1 BRA `(.L_x_26) ;  /* 0x00000000004c9947 */ /* 0x000fea0003800000 */
[----:B------:R-:W-:Y:S05]  /*4b50*/  @!P0 BRA `(.L_x_27) ;  /* 0x0000000000048947 */ /* 0x000fea0003800000 */
[----:B------:R-:W-:Y:S01]  /*4b60*/  BPT.TRAP 0x1 ;  /* 0x000000040000795c */ /* 0x000fe20000300000 */
.L_x_27:
[----:B------:R-:W0:Y:S01]  /*4b70*/  S2UR UR7, SR_CgaCtaId ;  /* 0x00000000000779c3 */ /* 0x000e220000008800 */
[----:B------:R-:W-:-:S04]  /*4b80*/  UISETP.LT.AND UP0, UPT, UR44, 0x1, UPT ;  /* 0x000000012c00788c */ /* 0x000fc8000bf01270 */
[----:B------:R-:W-:Y:S02]  /*4b90*/  USEL UR6, UR44, 0x1, UP0 ;  /* 0x000000012c067887 */ /* 0x000fe40008000000 */
[----:B------:R-:W-:Y:S02]  /*4ba0*/  UISETP.GT.U32.AND UP0, UPT, UR40, 0x1, UPT ;  /* 0x000000012800788c */ /* 0x000fe4000bf04070 */
[----:B------:R-:W-:-:S04]  /*4bb0*/  UIADD3 UR6, UR39, UR44, -UR6 ;  /* 0x0000002c27067290 */ /* 0x000fc8000fffe806 */
[----:B------:R-:W-:Y:S01]  /*4bc0*/  UIMAD.WIDE.U32 UR4, UR6, -0x33333333, URZ ;  /* 0xcccccccd060478a5 */ /* 0x000fe2000f8e003f */
[----:B------:R-:W-:-:S03]  /*4bd0*/  PLOP3.LUT P0, PT, PT, PT, UP0, 0x80, 0x0 ;  /* 0x000000000000781c */ /* 0x000fc60003f0f008 */
[----:B------:R-:W-:-:S03]  /*4be0*/  USHF.R.U32.HI UR4, URZ, 0x2, UR5 ;  /* 0x000000023f047899 */ /* 0x000fc60008011605 */
[----:B------:R-:W-:Y:S01]  /*4bf0*/  UMOV UR5, 0x400 ;  /* 0x0000040000057882 */ /* 0x000fe20000000000 */
[----:B------:R-:W-:Y:S02]  /*4c00*/  UIMAD UR6, UR4, -0x5, UR6 ;  /* 0xfffffffb040678a4 */ /* 0x000fe4000f8e0206 */
[----:B0-----:R-:W-:-:S04]  /*4c10*/  ULEA UR5, UR7, UR5, 0x18 ;  /* 0x0000000507057291 */ /* 0x001fc8000f8ec03f */
[----:B------:R-:W-:-:S04]  /*4c20*/  ULEA UR6, UR6, UR5, 0x3 ;  /* 0x0000000506067291 */ /* 0x000fc8000f8e183f */
[----:B------:R-:W-:-:S04]  /*4c30*/  UIADD3 UR6, UR6, 0x28, URZ ;  /* 0x0000002806067890 */ /* 0x000fc8000fffe03f */
[----:B------:R-:W-:-:S09]  /*4c40*/  UPRMT UR6, URZ, 0x654, UR6 ;  /* 0x000006543f067896 */ /* 0x000fd20008000006 */
[----:B------:R-:W-:Y:S01]  /*4c50*/  SYNCS.ARRIVE.TRANS64.RED.A1T0 RZ, [UR6], RZ ;  /* 0x000000ffffff79a7 */ /* 0x000fe20008100406 */
[----:B------:R-:W-:Y:S05]  /*4c60*/  @P0 BRA `(.L_x_26) ;  /* 0x0000000000040947 */ /* 0x000fea0003800000 */
[----:B------:R-:W-:Y:S01]  /*4c70*/  BPT.TRAP 0x1 ;  /* 0x000000040000795c */ /* 0x000fe20000300000 */
.L_x_26:
[----:B------:R-:W0:Y:S01]  /*4c80*/  S2R R8, SR_TID.X ;  /* 0x0000000000087919 */ /* 0x000e220000002100 */
[----:B------:R-:W-:Y:S01]  /*4c90*/  IMAD.MOV.U32 R19, RZ, RZ, 0x6540 ;  /* 0x00006540ff137424 */ /* 0x000fe200078e00ff */
[----:B------:R-:W-:Y:S01]  /*4ca0*/  USHF.R.S32.HI UR10, URZ, 0x1f, UR43 ;  /* 0x0000001f3f0a7899 */ /* 0x000fe2000801142b */
[----:B-----5:R-:W-:Y:S01]  /*4cb0*/  LOP3.LUT R4, R160, 0x1, RZ, 0xc0, !PT ;  /* 0x00000001a0047812 */ /* 0x020fe200078ec0ff */
[----:B------:R-:W-:Y:S01]  /*4cc0*/  ULDC.64 UR8, c[0x0][0x5d0] ;  /* 0x0001740000087ab9 */ /* 0x000fe20000000a00 */
[----:B------:R-:W-:Y:S01]  /*4cd0*/  UIMAD.WIDE UR6, UR41, 0x100, URZ ;  /* 0x00000100290678a5 */ /* 0x000fe2000f8e023f */
[----:B------:R-:W-:Y:S01]  /*4ce0*/  IMAD.U32 R6, RZ, RZ, UR8 ;  /* 0x00000008ff067e24 */ /* 0x000fe2000f8e00ff */
[----:B------:R-:W-:Y:S01]  /*4cf0*/  UIMAD UR4, UR10, UR8, URZ ;  /* 0x000000080a0472a4 */ /* 0x000fe2000f8e023f */
[----:B------:R-:W-:Y:S01]  /*4d00*/  IMAD.SHL.U32 R3, R4, 0x40, RZ ;  /* 0x0000004004037824 */ /* 0x000fe200078e00ff */
[----:B------:R-:W-:Y:S02]  /*4d10*/  USHF.L.U32 UR41, UR41, 0x8, URZ ;  /* 0x0000000829297899 */ /* 0x000fe4000800063f */
[----:B------:R-:W-:Y:S01]  /*4d20*/  UIMAD UR4, UR43, UR9, UR4 ;  /* 0x000000092b0472a4 */ /* 0x000fe2000f8e0204 */
[----:B------:R-:W-:Y:S01]  /*4d30*/  ULDC UR8, c[0x0][0x284] ;  /* 0x0000a10000087ab9 */ /* 0x000fe20000000800 */
[----:B------:R-:W-:Y:S01]  /*4d40*/  UIADD3 UR39, UR44, UR39, URZ ;  /* 0x000000272c277290 */ /* 0x000fe2000fffe03f */
[----:B------:R-:W-:Y:S01]  /*4d50*/  IMAD.U32 R17, RZ, RZ, UR8 ;  /* 0x00000008ff117e24 */ /* 0x000fe2000f8e00ff */
[----:B------:R-:W-:-:S02]  /*4d60*/  UISETP.GE.U32.AND UP2, UPT, UR44, 0x5, UPT ;  /* 0x000000052c00788c */ /* 0x000fc4000bf46070 */
[----:B------:R-:W-:-:S04]  /*4d70*/  UISETP.GT.U32.AND UP1, UPT, UR39, 0x4, UPT ;  /* 0x000000042700788c */ /* 0x000fc8000bf24070 */
[----:B------:R-:W-:Y:S01]  /*4d80*/  UISETP.LT.U32.AND UP1, UPT, UR44, 0x5, UP1 ;  /* 0x000000052c00788c */ /* 0x000fe20008f21070 */
[C---:B0-----:R-:W-:Y:S01]  /*4d90*/  IMAD.SHL.U32 R18, R8.reuse, 0x2, RZ ;  /* 0x0000000208127824 */ /* 0x041fe200078e00ff */
[----:B------:R-:W-:Y:S02]  /*4da0*/  SHF.R.U32.HI R0, RZ, 0x2, R8 ;  /* 0x00000002ff007819 */ /* 0x000fe40000011608 */
[----:B------:R-:W-:Y:S02]  /*4db0*/  LOP3.LUT R5, R8, 0x60, RZ, 0xc0, !PT ;  /* 0x0000006008057812 */ /* 0x000fe400078ec0ff */
[----:B------:R-:W-:Y:S02]  /*4dc0*/  LOP3.LUT R18, R18, 0x6, RZ, 0xc0, !PT ;  /* 0x0000000612127812 */ /* 0x000fe400078ec0ff */
[----:B------:R-:W-:Y:S02]  /*4dd0*/  LOP3.LUT R0, R0, 0x7, RZ, 0xc0, !PT ;  /* 0x0000000700007812 */ /* 0x000fe400078ec0ff */
[----:B------:R-:W-:Y:S01]  /*4de0*/  PRMT R18, R18, R19, UR42 ;  /* 0x0000002a12127e16 */ /* 0x000fe20008000013 */
[----:B------:R-:W-:Y:S01]  /*4df0*/  USHF.L.U32 UR42, UR42, 0x8, URZ ;  /* 0x000000082a2a7899 */ /* 0x000fe2000800063f */
[----:B------:R-:W-:-:S02]  /*4e00*/  SHF.R.U32.HI R5, RZ, 0x1, R5 ;  /* 0x00000001ff057819 */ /* 0x000fc40000011605 */
[----:B------:R-:W-:Y:S02]  /*4e10*/  SHF.R.S32.HI R19, RZ, 0x1f, R18 ;  /* 0x0000001fff137819 */ /* 0x000fe40000011412 */
[--C-:B------:R-:W-:Y:S02]  /*4e20*/  LOP3.LUT R3, R3, 0x40, R0.reuse, 0xe2, !PT ;  /* 0x0000004003037812 */ /* 0x100fe400078ee200 */
[----:B------:R-:W-:Y:S01]  /*4e30*/  IADD3 R0, RZ, -R5, -R0 ;  /* 0x80000005ff007210 */ /* 0x000fe20007ffe800 */
[----:B------:R-:W-:Y:S01]  /*4e40*/  IMAD.WIDE.U32 R6, R6, UR43, R18 ;  /* 0x0000002b06067c25 */ /* 0x000fe2000f8e0012 */
[----:B------:R-:W-:-:S03]  /*4e50*/  LOP3.LUT R3, R3, UR6, R5, 0xfe, !PT ;  /* 0x0000000603037c12 */ /* 0x000fc6000f8efe05 */
[----:B------:R-:W-:Y:S01]  /*4e60*/  IMAD R0, R4, -0x40, R0 ;  /* 0xffffffc004007824 */ /* 0x000fe200078e0200 */
[----:B------:R-:W-:Y:S01]  /*4e70*/  IADD3 R7, R7, UR4, RZ ;  /* 0x0000000407077c10 */ /* 0x000fe2000fffe0ff */
[----:B------:R-:W-:Y:S01]  /*4e80*/  ULDC UR4, c[0x0][0x288] ;  /* 0x0000a20000047ab9 */ /* 0x000fe20000000800 */
[----:B------:R-:W-:Y:S01]  /*4e90*/  IMAD.MOV.U32 R4, RZ, RZ, -0x2 ;  /* 0xfffffffeff047424 */ /* 0x000fe200078e00ff */
[----:B------:R-:W-:Y:S01]  /*4ea0*/  UISETP.GE.AND UP0, UPT, UR42, UR4, UPT ;  /* 0x000000042a00728c */ /* 0x000fe2000bf06270 */
[----:B------:R-:W-:Y:S02]  /*4eb0*/  IADD3 R17, R17, -UR41, R0 ;  /* 0x8000002911117c10 */ /* 0x000fe4000fffe000 */
[----:B------:R-:W-:Y:S01]  /*4ec0*/  LOP3.LUT R0, R8, 0x3, RZ, 0xc0, !PT ;  /* 0x0000000308007812 */ /* 0x000fe200078ec0ff */
[----:B------:R-:W-:Y:S02]  /*4ed0*/  UISETP.GE.OR UP0, UPT, UR41, UR8, UP0 ;  /* 0x000000082900728c */ /* 0x000fe40008706670 */
[----:B------:R-:W-:-:S02]  /*4ee0*/  USEL UR8, URZ, 0x1, !UP1 ;  /* 0x000000013f087887 */ /* 0x000fc4000c800000 */
[----:B------:R-:W-:Y:S01]  /*4ef0*/  IMAD R0, R0, R4, UR4 ;  /* 0x0000000400007e24 */ /* 0x000fe2000f8e0204 */
[----:B------:R-:W-:Y:S01]  /*4f00*/  UIMAD.WIDE.U32 UR4, UR39, -0x33333333, URZ ;  /* 0xcccccccd270478a5 */ /* 0x000fe2000f8e003f */
[----:B------:R-:W-:Y:S01]  /*4f10*/  PLOP3.LUT P0, PT, PT, PT, UP0, 0x80, 0x0 ;  /* 0x000000000000781c */ /* 0x000fe20003f0f008 */
[----:B------:R-:W-:Y:S01]  /*4f20*/  ULOP3.LUT UR38, UR38, UR8, URZ, 0x3c, !UPT ;  /* 0x0000000826267292 */ /* 0x000fe2000f8e3c3f */
[----:B------:R-:W-:Y:S01]  /*4f30*/  VIADD R0, R0, -UR42 ;  /* 0x8000002a00007c36 */ /* 0x000fe20008000000 */
[----:B------:R-:W-:Y:S01]  /*4f40*/  USHF.R.U32.HI UR4, URZ, 0x2, UR5 ;  /* 0x000000023f047899 */ /* 0x000fe20008011605 */
[----:B------:R-:W-:-:S03]  /*4f50*/  UMOV UR41, 0xffffffff ;  /* 0xffffffff00297882 */ /* 0x000fc60000000000 */
[----:B------:R-:W-:Y:S02]  /*4f60*/  UIMAD UR39, UR4, -0x5, UR39 ;  /* 0xfffffffb042778a4 */ /* 0x000fe4000f8e0227 */
[----:B------:R-:W-:-:S04]  /*4f70*/  @UP2 ULOP3.LUT UR38, UR38, 0x1, UR4, 0x78, !UPT ;  /* 0x0000000126262892 */ /* 0x000fc8000f8e7804 */
[----:B------:R-:W-:Y:S08]  /*4f80*/  @P0 BRA `(.L_x_28) ;  /* 0x0000010400d80947 */ /* 0x000ff00003800000 */
[----:B------:R-:W-:Y:S01]  /*4f90*/  FSETP.NEU.AND P0, PT, R16, RZ, PT ;  /* 0x000000ff1000720b */ /* 0x000fe20003f0d000 */
[----:B------:R-:W-:Y:S01]  /*4fa0*/  ULDC.64 UR8, c[0x0][0x5c8] ;  /* 0x0001720000087ab9 */ /* 0x000fe20000000a00 */
[----:B------:R-:W-:Y:S01]  /*4fb0*/  ISETP.GT.AND P3, PT, R17, RZ, PT ;  /* 0x000000ff1100720c */ /* 0x000fe20003f64270 */
[----:B------:R-:W-:Y:S01]  /*4fc0*/  UIMAD UR4, UR7, UR8, URZ ;  /* 0x00000008070472a4 */ /* 0x000fe2000f8e023f */
[----:B------:R-:W-:Y:S01]  /*4fd0*/  IMAD.U32 R10, RZ, RZ, UR9 ;  /* 0x00000009ff0a7e24 */ /* 0x000fe2000f8e00ff */
[----:B------:R-:W-:Y:S01]  /*4fe0*/  BSSY B0, `(.L_x_28) ;  /* 0x0001070000007945 */ /* 0x000fe20003800000 */
[----:B------:R-:W-:Y:S01]  /*4ff0*/  IMAD.WIDE.U32 R6, R3, UR8, R6 ;  /* 0x0000000803067c25 */ /* 0x000fe2000f8e0006 */
[----:B------:R-:W-:-:S03]  /*5000*/  ISETP.GT.AND P1, PT, R0, RZ, P3 ;  /* 0x000000ff0000720c */ /* 0x000fc60001f24270 */
[----:B------:R-:W-:-:S05]  /*5010*/  IMAD R10, R3, R10, UR4 ;  /* 0x00000004030a7e24 */ /* 0x000fca000f8e020a */
[----:B------:R-:W-:Y:S01]  /*5020*/  IADD3 R10, R7, R10, RZ ;  /* 0x0000000a070a7210 */ /* 0x000fe20007ffe0ff */
[----:B------:R-:W-:Y:S06]  /*5030*/  @!P0 BRA `(.L_x_29) ;  /* 0x000000b800108947 */ /* 0x000fec0003800000 */
[----:B------:R-:W0:Y:S01]  /*5040*/  LDC.64 R22, c[0x0][0x5b8] ;  /* 0x00016e00ff167b82 */ /* 0x000e220000000a00 */
[----:B------:R-:W2:Y:S01]  /*5050*/  LDL.LU R11, [R1] ;  /* 0x00000000010b7983 */ /* 0x000ea20000300800 */
[----:B------:R-:W-:-:S06]  /*5060*/  ULDC.64 UR4, c[0x0][0x5c0] ;  /* 0x0001700000047ab9 */ /* 0x000fcc0000000a00 */
[----:B------:R-:W1:Y:S08]  /*5070*/  LDC.64 R14, c[0x0][0x5b0] ;  /* 0x00016c00ff0e7b82 */ /* 0x000e700000000a00 */
[----:B------:R-:W3:Y:S01]  /*5080*/  LDC.64 R12, c[0x0][0x5a8] ;  /* 0x00016a00ff0c7b82 */ /* 0x000ee20000000a00 */
[C---:B0-----:R-:W-:Y:S02]  /*5090*/  IMAD R157, R22.reuse, UR10, RZ ;  /* 0x0000000a169d7c24 */ /* 0x041fe4000f8e02ff */
[----:B------:R-:W-:-:S04]  /*50a0*/  IMAD.WIDE.U32 R152, R22, UR43, R18 ;  /* 0x0000002b16987c25 */ /* 0x000fc8000f8e0012 */
[----:B------:R-:W-:Y:S02]  /*50b0*/  IMAD R157, R23, UR43, R157 ;  /* 0x0000002b179d7c24 */ /* 0x000fe4000f8e029d */
[----:B-1----:R-:W-:Y:S02]  /*50c0*/  IMAD R156, R14, UR7, RZ ;  /* 0x000000070e9c7c24 */ /* 0x002fe4000f8e02ff */
[----:B------:R-:W-:Y:S02]  /*50d0*/  IMAD.IADD R21, R153, 0x1, R157 ;  /* 0x0000000199157824 */ /* 0x000fe400078e029d */
[----:B------:R-:W-:Y:S02]  /*50e0*/  IMAD.MOV.U32 R20, RZ, RZ, R152 ;  /* 0x000000ffff147224 */ /* 0x000fe400078e0098 */
[C---:B------:R-:W-:Y:S02]  /*50f0*/  IMAD R156, R3.reuse, R15, R156 ;  /* 0x0000000f039c7224 */ /* 0x040fe400078e029c */
[----:B------:R-:W-:-:S04]  /*5100*/  IMAD.WIDE.U32 R4, R3, R14, R20 ;  /* 0x0000000e03047225 */ /* 0x000fc800078e0014 */
[----:B------:R-:W-:Y:S01]  /*5110*/  IMAD.IADD R5, R5, 0x1, R156 ;  /* 0x0000000105057824 */ /* 0x000fe200078e029c */
[----:B---3--:R-:W-:-:S04]  /*5120*/  LEA R8, P0, R4, R12, 0x1 ;  /* 0x0000000c04087211 */ /* 0x008fc800078008ff */
[----:B------:R-:W-:-:S05]  /*5130*/  LEA.HI.X R9, R4, R13, R5, 0x1, P0 ;  /* 0x0000000d04097211 */ /* 0x000fca00000f0c05 */
[----:B------:R-:W3:Y:S01]  /*5140*/  @P1 LDG.E.LTC128B.U16 R23, desc[UR36][R8.64] ;  /* 0x0000002408171981 */ /* 0x000ee2000c1e1520 */
[----:B------:R-:W-:Y:S01]  /*5150*/  BSSY B1, `(.L_x_30) ;  /* 0x0000011000017945 */ /* 0x000fe20003800000 */
[----:B---3--:R-:W-:-:S05]  /*5160*/  HADD2.F32 R4, -RZ, R23.H0_H0 ;  /* 0x20000017ff047230 */ /* 0x008fca0000004100 */
[----:B------:R-:W-:-:S04]  /*5170*/  FMUL R4, R4, R16 ;  /* 0x0000001004047220 */ /* 0x000fc80000400000 */
[----:B--2---:R-:W-:Y:S01]  /*5180*/  FFMA R7, R11, R2, R4 ;  /* 0x000000020b077223 */ /* 0x004fe20000000004 */
[----:B------:R-:W-:-:S04]  /*5190*/  LEA R4, P0, R6, UR4, 0x1 ;  /* 0x0000000406047c11 */ /* 0x000fc8000f8008ff */
[----:B------:R-:W-:Y:S02]  /*51a0*/  LEA.HI.X R5, R6, UR5, R10, 0x1, P0 ;  /* 0x0000000506057c11 */ /* 0x000fe400080f0c0a */
[----:B------:R-:W-:-:S05]  /*51b0*/  F2FP.F16.F32.PACK_AB R6, RZ, R7 ;  /* 0x00000007ff06723e */ /* 0x000fca00000000ff */
[----:B------:R0:W-:Y:S02]  /*51c0*/  @P1 STG.E.U16 desc[UR36][R4.64], R6 ;  /* 0x0000000604001986 */ /* 0x0001e4000c101524 */
[----:B0-----:R-:W-:-:S04]  /*51d0*/  IMAD.WIDE.U32 R6, R3, R14, R18 ;  /* 0x0000000e03067225 */ /* 0x001fc800078e0012 */
[----:B------:R-:W-:Y:S02]  /*51e0*/  IMAD.IADD R7, R156, 0x1, R7 ;  /* 0x000000019c077824 */ /* 0x000fe400078e0207 */
[----:B------:R-:W-:-:S05]  /*51f0*/  IMAD.WIDE.U32 R6, R22, UR43, R6 ;  /* 0x0000002b16067c25 */ /* 0x000fca000f8e0006 */
[----:B------:R-:W-:Y:S02]  /*5200*/  IADD3 R7, R157, R7, RZ ;  /* 0x000000079d077210 */ /* 0x000fe40007ffe0ff */
[----:B------:R-:W-:-:S04]  /*5210*/  LEA R10, P0, R6, R12, 0x1 ;  /* 0x0000000c060a7211 */ /* 0x000fc800078008ff */
[----:B------:R-:W-:Y:S02]  /*5220*/  LEA.HI.X R11, R6, R13, R7, 0x1, P0 ;  /* 0x0000000d060b7211 */ /* 0x000fe400000f0c07 */
[----:B------:R-:W-:-:S13]  /*5230*/  ISETP.GT.AND P0, PT, R0, 0x1, P3 ;  /* 0x000000010000780c */ /* 0x000fda0001f04270 */
[----:B------:R-:W-:Y:S05]  /*5240*/  @!P0 BRA `(.L_x_31) ;  /* 0x0000000000048947 */ /* 0x000fea0003800000 */
[----:B------:R0:W5:Y:S02]  /*5250*/  LDG.E.LTC128B.U16 R23, desc[UR36][R10.64+0x2] ;  /* 0x000002240a177981 */ /* 0x000164000c1e1520 */
.L_x_31:
[----:B------:R-:W-:Y:S05]  /*5260*/  BSYNC B1 ;  /* 0x0000000000017941 */ /* 0x000fea0003800000 */
.L_x_30:
[----:B------:R-:W2:Y:S01]  /*5270*/  LDL.LU R7, [R1+0x4] ;  /* 0x0000040001077983 */ /* 0x000ea20000300800 */
[----:B-----5:R-:W-:Y:S01]  /*5280*/  HADD2.F32 R6, -RZ, R23.H0_H0 ;  /* 0x20000017ff067230 */ /* 0x020fe20000004100 */
[C---:B------:R-:W-:Y:S01]  /*5290*/  SHF.L.U64.HI R155, R14.reuse, 0x3, R15 ;  /* 0x000000030e9b7819 */ /* 0x040fe2000001020f */
[----:B------:R-:W-:Y:S01]  /*52a0*/  IMAD.SHL.U32 R154, R14, 0x8, RZ ;  /* 0x000000080e9a7824 */ /* 0x000fe200078e00ff */
[----:B------:R-:W3:Y:S02]  /*52b0*/  LDL.LU R158, [R1+0x8] ;  /* 0x00000800019e7983 */ /* 0x000ee40000300800 */
[----:B------:R-:W-:-:S04]  /*52c0*/  FMUL R6, R6, R16 ;  /* 0x0000001006067220 */ /* 0x000fc80000400000 */
[----:B--2---:R-:W-:-:S05]  /*52d0*/  FFMA R6, R7, R2, R6 ;  /* 0x0000000207067223 */ /* 0x004fca0000000006 */
[----:B------:R-:W-:-:S05]  /*52e0*/  F2FP.F16.F32.PACK_AB R6, RZ, R6 ;  /* 0x00000006ff06723e */ /* 0x000fca00000000ff */
[----:B------:R1:W-:Y:S01]  /*52f0*/  @P0 STG.E.U16 desc[UR36][R4.64+0x2], R6 ;  /* 0x0000020604000986 */ /* 0x0003e2000c101524 */
[----:B------:R-:W-:-:S04]  /*5300*/  ISETP.GT.AND P0, PT, R17, 0x8, PT ;  /* 0x000000081100780c */ /* 0x000fc80003f04270 */
[----:B------:R-:W-:Y:S01]  /*5310*/  ISETP.GT.AND P1, PT, R0, RZ, P0 ;  /* 0x000000ff0000720c */ /* 0x000fe20000724270 */
[----:B-1----:R-:W-:-:S04]  /*5320*/  IMAD.WIDE.U32 R6, R3, R14, R154 ;  /* 0x0000000e03067225 */ /* 0x002fc800078e009a */
[----:B------:R-:W-:Y:S01]  /*5330*/  IMAD.IADD R156, R156, 0x1, R7 ;  /* 0x000000019c9c7824 */ /* 0x000fe200078e0207 */
[----:B------:R-:W-:-:S05]  /*5340*/  IADD3 R7, P2, R152, R6, RZ ;  /* 0x0000000698077210 */ /* 0x000fca0007f5e0ff */
[----:B------:R-:W-:Y:S01]  /*5350*/  IMAD.X R9, R156, 0x1, R21, P2 ;  /* 0x000000019c097824 */ /* 0x000fe200010e0615 */
[----:B------:R-:W-:-:S04]  /*5360*/  LEA R8, P2, R7, R12, 0x1 ;  /* 0x0000000c07087211 */ /* 0x000fc800078408ff */
[----:B------:R-:W-:-:S05]  /*5370*/  LEA.HI.X R9, R7, R13, R9, 0x1, P2 ;  /* 0x0000000d07097211 */ /* 0x000fca00010f0c09 */
[----:B------:R1:W2:Y:S01]  /*5380*/  @P1 LDG.E.LTC128B.U16 R23, desc[UR36][R8.64] ;  /* 0x0000002408171981 */ /* 0x0002a2000c1e1520 */
[----:B------:R-:W-:Y:S01]  /*5390*/  IADD3 R6, P2, R18, R6, RZ ;  /* 0x0000000612067210 */ /* 0x000fe20007f5e0ff */
[----:B------:R-:W-:Y:S01]  /*53a0*/  BSSY B1, `(.L_x_32) ;  /* 0x0000016000017945 */ /* 0x000fe20003800000 */
[----:B------:R-:W-:-:S03]  /*53b0*/  ISETP.GT.AND P4, PT, R0, 0x1, P0 ;  /* 0x000000010000780c */ /* 0x000fc60000784270 */
[----:B------:R-:W-:Y:S02]  /*53c0*/  IMAD.X R7, R19, 0x1, R156, P2 ;  /* 0x0000000113077824 */ /* 0x000fe400010e069c */
[----:B------:R-:W-:Y:S02]  /*53d0*/  IMAD.U32 R156, RZ, RZ, UR9 ;  /* 0x00000009ff9c7e24 */ /* 0x000fe4000f8e00ff */
[----:B------:R-:W-:-:S05]  /*53e0*/  IMAD.WIDE.U32 R6, R22, UR43, R6 ;  /* 0x0000002b16067c25 */ /* 0x000fca000f8e0006 */
[----:B------:R-:W-:Y:S02]  /*53f0*/  IADD3 R7, R157, R7, RZ ;  /* 0x000000079d077210 */ /* 0x000fe40007ffe0ff */
[----:B-1----:R-:W-:-:S04]  /*5400*/  LEA R8, P2, R6, R12, 0x1 ;  /* 0x0000000c06087211 */ /* 0x002fc800078408ff */
[----:B------:R-:W-:Y:S01]  /*5410*/  LEA.HI.X R9, R6, R13, R7, 0x1, P2 ;  /* 0x0000000d06097211 */ /* 0x000fe200010f0c07 */
[----:B--2---:R-:W-:-:S05]  /*5420*/  HADD2.F32 R6, -RZ, R23.H0_H0 ;  /* 0x20000017ff067230 */ /* 0x004fca0000004100 */
[----:B------:R-:W-:-:S04]  /*5430*/  FMUL R6, R6, R16 ;  /* 0x0000001006067220 */ /* 0x000fc80000400000 */
[----:B---3--:R-:W-:Y:S01]  /*5440*/  FFMA R7, R158, R2, R6 ;  /* 0x000000029e077223 */ /* 0x008fe20000000006 */
[----:B------:R-:W-:Y:S02]  /*5450*/  IMAD.U32 R158, RZ, RZ, UR8 ;  /* 0x00000008ff9e7e24 */ /* 0x000fe4000f8e00ff */
[----:B------:R-:W-:Y:S02]  /*5460*/  IMAD.U32 R6, RZ, RZ, UR8 ;  /* 0x00000008ff067e24 */ /* 0x000fe4000f8e00ff */
[----:B------:R-:W-:Y:S01]  /*5470*/  IMAD.SHL.U32 R158, R158, 0x10, RZ ;  /* 0x000000109e9e7824 */ /* 0x000fe200078e00ff */
[----:B------:R-:W-:Y:S02]  /*5480*/  F2FP.F16.F32.PACK_AB R7, RZ, R7 ;  /* 0x00000007ff07723e */ /* 0x000fe400000000ff */
[----:B------:R-:W-:Y:S02]  /*5490*/  SHF.L.U64.HI R156, R6, 0x4, R156 ;  /* 0x00000004069c7819 */ /* 0x000fe4000001029c */
[----:B------:R-:W-:-:S02]  /*54a0*/  IADD3 R6, P2, R158, R4, RZ ;  /* 0x000000049e067210 */ /* 0x000fc40007f5e0ff */
[----:B------:R-:W-:Y:S02]  /*54b0*/  PRMT R159, R7, 0x7610, R159 ;  /* 0x00007610079f7816 */ /* 0x000fe4000000009f */
[----:B------:R-:W-:-:S05]  /*54c0*/  IADD3.X R7, R156, R5, RZ, P2, !PT ;  /* 0x000000059c077210 */ /* 0x000fca00017fe4ff */
[----:B------:R1:W-:Y:S01]  /*54d0*/  @P1 STG.E.U16 desc[UR36][R6.64], R159 ;  /* 0x0000009f06001986 */ /* 0x0003e2000c101524 */
[----:B------:R-:W-:Y:S05]  /*54e0*/  @!P4 BRA `(.L_x_33) ;  /* 0x000000000004c947 */ /* 0x000fea0003800000 */
[----:B------:R2:W5:Y:S02]  /*54f0*/  LDG.E.LTC128B.U16 R23, desc[UR36][R8.64+0x2] ;  /* 0x0000022408177981 */ /* 0x000564000c1e1520 */
.L_x_33:
[----:B------:R-:W-:Y:S05]  /*5500*/  BSYNC B1 ;  /* 0x0000000000017941 */ /* 0x000fea0003800000 */
.L_x_32:
[----:B------:R-:W3:Y:S01]  /*5510*/  LDL.LU R161, [R1+0xc] ;  /* 0x00000c0001a17983 */ /* 0x000ee20000300800 */
[----:B-1---5:R-:W-:Y:S01]  /*5520*/  HADD2.F32 R159, -RZ, R23.H0_H0 ;  /* 0x20000017ff9f7230 */ /* 0x022fe20000004100 */
[----:B------:R-:W-:Y:S01]  /*5530*/  ISETP.GT.AND P1, PT, R0, 0x8, P3 ;  /* 0x000000080000780c */ /* 0x000fe20001f24270 */
[----:B------:R-:W-:Y:S03]  /*5540*/  BSSY B1, `(.L_x_34) ;  /* 0x0000007000017945 */ /* 0x000fe60003800000 */
[----:B------:R-:W-:-:S04]  /*5550*/  FMUL R159, R159, R16 ;  /* 0x000000109f9f7220 */ /* 0x000fc80000400000 */
[----:B---3--:R-:W-:-:S05]  /*5560*/  FFMA R159, R161, R2, R159 ;  /* 0x00000002a19f7223 */ /* 0x008fca000000009f */
[----:B------:R-:W-:-:S05]  /*5570*/  F2FP.F16.F32.PACK_AB R159, RZ, R159 ;  /* 0x0000009fff9f723e */ /* 0x000fca00000000ff */
[----:B------:R1:W-:Y:S01]  /*5580*/  @P4 STG.E.U16 desc[UR36][R6.64+0x2], R159 ;  /* 0x0000029f06004986 */ /* 0x0003e2000c101524 */
[----:B------:R-:W-:Y:S05]  /*5590*/  @!P1 BRA `(.L_x_35) ;  /* 0x0000000000049947 */ /* 0x000fea0003800000 */
[----:B------:R3:W5:Y:S02]  /*55a0*/  LDG.E.LTC128B.U16 R23, desc[UR36][R10.64+0x10] ;  /* 0x000010240a177981 */ /* 0x000764000c1e1520 */
.L_x_35:
[----:B------:R-:W-:Y:S05]  /*55b0*/  BSYNC B1 ;  /* 0x0000000000017941 */ /* 0x000fea0003800000 */
.L_x_34:
[----:B------:R-:W4:Y:S01]  /*55c0*/  LDL.LU R161, [R1+0x10] ;  /* 0x0000100001a17983 */ /* 0x000f220000300800 */
[----:B-1---5:R-:W-:Y:S01]  /*55d0*/  HADD2.F32 R159, -RZ, R23.H0_H0 ;  /* 0x20000017ff9f7230 */ /* 0x022fe20000004100 */
[----:B------:R-:W-:Y:S01]  /*55e0*/  ISETP.GT.AND P2, PT, R0, 0x9, P3 ;  /* 0x000000090000780c */ /* 0x000fe20001f44270 */
[----:B------:R-:W-:Y:S03]  /*55f0*/  BSSY B1, `(.L_x_36) ;  /* 0x0000007000017945 */ /* 0x000fe60003800000 */
[----:B------:R-:W-:-:S04]  /*5600*/  FMUL R159, R159, R16 ;  /* 0x000000109f9f7220 */ /* 0x000fc80000400000 */
[----:B----4-:R-:W-:-:S05]  /*5610*/  FFMA R159, R161, R2, R159 ;  /* 0x00000002a19f7223 */ /* 0x010fca000000009f */
[----:B------:R-:W-:-:S05]  /*5620*/  F2FP.F16.F32.PACK_AB R159, RZ, R159 ;  /* 0x0000009fff9f723e */ /* 0x000fca00000000ff */
[----:B------:R1:W-:Y:S01]  /*5630*/  @P1 STG.E.U16 desc[UR36][R4.64+0x10], R159 ;  /* 0x0000109f04001986 */ /* 0x0003e2000c101524 */
[----:B------:R-:W-:Y:S05]  /*5640*/  @!P2 BRA `(.L_x_37) ;  /* 0x000000000004a947 */ /* 0x000fea0003800000 */
[----:B------:R4:W5:Y:S02]  /*5650*/  LDG.E.LTC128B.U16 R23, desc[UR36][R10.64+0x12] ;  /* 0x000012240a177981 */ /* 0x000964000c1e1520 */
.L_x_37:
[----:B------:R-:W-:Y:S05]  /*5660*/  BSYNC B1 ;  /* 0x0000000000017941 */ /* 0x000fea0003800000 */
.L_x_36:
[----:B------:R-:W2:Y:S01]  /*5670*/  LDL.LU R161, [R1+0x14] ;  /* 0x0000140001a17983 */ /* 0x000ea20000300800 */
[----:B-1---5:R-:W-:Y:S01]  /*5680*/  HADD2.F32 R159, -RZ, R23.H0_H0 ;  /* 0x20000017ff9f7230 */ /* 0x022fe20000004100 */
[----:B------:R-:W-:Y:S01]  /*5690*/  ISETP.GT.AND P1, PT, R0, 0x8, P0 ;  /* 0x000000080000780c */ /* 0x000fe20000724270 */
[----:B------:R-:W-:Y:S03]  /*56a0*/  BSSY B1, `(.L_x_38) ;  /* 0x0000007000017945 */ /* 0x000fe60003800000 */
[----:B------:R-:W-:-:S04]  /*56b0*/  FMUL R159, R159, R16 ;  /* 0x000000109f9f7220 */ /* 0x000fc80000400000 */
[----:B--2---:R-:W-:-:S05]  /*56c0*/  FFMA R159, R161, R2, R159 ;  /* 0x00000002a19f7223 */ /* 0x004fca000000009f */
[----:B------:R-:W-:-:S05]  /*56d0*/  F2FP.F16.F32.PACK_AB R159, RZ, R159 ;  /* 0x0000009fff9f723e */ /* 0x000fca00000000ff */
[----:B------:R1:W-:Y:S01]  /*56e0*/  @P2 STG.E.U16 desc[UR36][R4.64+0x12], R159 ;  /* 0x0000129f04002986 */ /* 0x0003e2000c101524 */
[----:B------:R-:W-:Y:S05]  /*56f0*/  @!P1 BRA `(.L_x_39) ;  /* 0x0000000000049947 */ /* 0x000fea0003800000 */
[----:B------:R2:W5:Y:S02]  /*5700*/  LDG.E.LTC128B.U16 R23, desc[UR36][R8.64+0x10] ;  /* 0x0000102408177981 */ /* 0x000564000c1e1520 */
.L_x_39:
[----:B------:R-:W-:Y:S05]  /*5710*/  BSYNC B1 ;  /* 0x0000000000017941 */ /* 0x000fea0003800000 */
.L_x_38:
        /* <DEDUP_REMOVED lines=10> */
.L_x_41:
[----:B------:R-:W-:Y:S05]  /*57c0*/  BSYNC B1 ;  /* 0x0000000000017941 */ /* 0x000fea0003800000 */
.L_x_40:
        /* <DEDUP_REMOVED lines=10> */
.L_x_43:
[----:B------:R-:W-:Y:S05]  /*5870*/  BSYNC B1 ;  /* 0x0000000000017941 */ /* 0x000fea0003800000 */
.L_x_42:
        /* <DEDUP_REMOVED lines=10> */
.L_x_45:
[----:B------:R-:W-:Y:S05]  /*5920*/  BSYNC B1 ;  /* 0x0000000000017941 */ /* 0x000fea0003800000 */
.L_x_44:
        /* <DEDUP_REMOVED lines=10> */
.L_x_47:
[----:B------:R-:W-:Y:S05]  /*59d0*/  BSYNC B1 ;  /* 0x0000000000017941 */ /* 0x000fea0003800000 */
.L_x_46:
        /* <DEDUP_REMOVED lines=10> */
.L_x_49:
[----:B------:R-:W-:Y:S05]  /*5a80*/  BSYNC B1 ;  /* 0x0000000000017941 */ /* 0x000fea0003800000 */
.L_x_48:
        /* <DEDUP_REMOVED lines=10> */
.L_x_51:
[----:B------:R-:W-:Y:S05]  /*5b30*/  BSYNC B1 ;  /* 0x0000000000017941 */ /* 0x000fea0003800000 */
.L_x_50:
        /* <DEDUP_REMOVED lines=10> */
.L_x_53:
[----:B------:R-:W-:Y:S05]  /*5be0*/  BSYNC B1 ;  /* 0x0000000000017941 */ /* 0x000fea0003800000 */
.L_x_52:
        /* <DEDUP_REMOVED lines=10> */
.L_x_55:
[----:B------:R-:W-:Y:S05]  /*5c90*/  BSYNC B1 ;  /* 0x0000000000017941 */ /* 0x000fea0003800000 */
.L_x_54:
        /* <DEDUP_REMOVED lines=10> */
.L_x_57:
[----:B------:R-:W-:Y:S05]  /*5d40*/  BSYNC B1 ;  /* 0x0000000000017941 */ /* 0x000fea0003800000 */
.L_x_56:
        /* <DEDUP_REMOVED lines=10> */
.L_x_59:
[----:B------:R-:W-:Y:S05]  /*5df0*/  BSYNC B1 ;  /* 0x0000000000017941 */ /* 0x000fea0003800000 */
.L_x_58:
        /* <DEDUP_REMOVED lines=10> */
.L_x_61:
[----:B------:R-:W-:Y:S05]  /*5ea0*/  BSYNC B1 ;  /* 0x0000000000017941 */ /* 0x000fea0003800000 */
.L_x_60:
        /* <DEDUP_REMOVED lines=10> */
.L_x_63:
[----:B------:R-:W-:Y:S05]  /*5f50*/  BSYNC B1 ;  /* 0x0000000000017941 */ /* 0x000fea0003800000 */
.L_x_62:
        /* <DEDUP_REMOVED lines=10> */
.L_x_65:
[----:B------:R-:W-:Y:S05]  /*6000*/  BSYNC B1 ;  /* 0x0000000000017941 */ /* 0x000fea0003800000 */
.L_x_64:
        /* <DEDUP_REMOVED lines=10> */
.L_x_67:
[----:B------:R-:W-:Y:S05]  /*60b0*/  BSYNC B1 ;  /* 0x0000000000017941 */ /* 0x000fea0003800000 */
.L_x_66:
        /* <DEDUP_REMOVED lines=10> */
.L_x_69:
[----:B------:R-:W-:Y:S05]  /*6160*/  BSYNC B1 ;  /* 0x0000000000017941 */ /* 0x000fea0003800000 */
.L_x_68:
        /* <DEDUP_REMOVED lines=10> */
.L_x_71:
[----:B------:R-:W-:Y:S05]  /*6210*/  BSYNC B1 ;  /* 0x0000000000017941 */ /* 0x000fea0003800000 */
.L_x_70:
        /* <DEDUP_REMOVED lines=10> */
.L_x_73:
[----:B------:R-:W-:Y:S05]  /*62c0*/  BSYNC B1 ;  /* 0x0000000000017941 */ /* 0x000fea0003800000 */
.L_x_72:
        /* <DEDUP_REMOVED lines=10> */
.L_x_75:
[----:B------:R-:W-:Y:S05]  /*6370*/  BSYNC B1 ;  /* 0x0000000000017941 */ /* 0x000fea0003800000 */
.L_x_74:
        /* <DEDUP_REMOVED lines=10> */
.L_x_77:
[----:B------:R-:W-:Y:S05]  /*6420*/  BSYNC B1 ;  /* 0x0000000000017941 */ /* 0x000fea0003800000 */
.L_x_76:
        /* <DEDUP_REMOVED lines=10> */
.L_x_79:
[----:B------:R-:W-:Y:S05]  /*64d0*/  BSYNC B1 ;  /* 0x0000000000017941 */ /* 0x000fea0003800000 */
.L_x_78:
        /* <DEDUP_REMOVED lines=10> */
.L_x_81:
[----:B------:R-:W-:Y:S05]  /*6580*/  BSYNC B1 ;  /* 0x0000000000017941 */ /* 0x000fea0003800000 */
.L_x_80:
        /* <DEDUP_REMOVED lines=10> */
.L_x_83:
[----:B------:R-:W-:Y:S05]  /*6630*/  BSYNC B1 ;  /* 0x0000000000017941 */ /* 0x000fea0003800000 */
.L_x_82:
        /* <DEDUP_REMOVED lines=10> */
.L_x_85:
[----:B------:R-:W-:Y:S05]  /*66e0*/  BSYNC B1 ;  /* 0x0000000000017941 */ /* 0x000fea0003800000 */
.L_x_84:
        /* <DEDUP_REMOVED lines=10> */
.L_x_87:
[----:B------:R-:W-:Y:S05]  /*6790*/  BSYNC B1 ;  /* 0x0000000000017941 */ /* 0x000fea0003800000 */
.L_x_86:
        /* <DEDUP_REMOVED lines=10> */
.L_x_89:
[----:B------:R-:W-:Y:S05]  /*6840*/  BSYNC B1 ;  /* 0x0000000000017941 */ /* 0x000fea0003800000 */
.L_x_88:
        /* <DEDUP_REMOVED lines=10> */
.L_x_91:
[----:B------:R-:W-:Y:S05]  /*68f0*/  BSYNC B1 ;  /* 0x0000000000017941 */ /* 0x000fea0003800000 */
.L_x_90:
        /* <DEDUP_REMOVED lines=10> */
.L_x_93:
[----:B------:R-:W-:Y:S05]  /*69a0*/  BSYNC B1 ;  /* 0x0000000000017941 */ /* 0x000fea0003800000 */
.L_x_92:
        /* <DEDUP_REMOVED lines=10> */
.L_x_95:
[----:B------:R-:W-:Y:S05]  /*6a50*/  BSYNC B1 ;  /* 0x0000000000017941 */ /* 0x000fea0003800000 */
.L_x_94:
        /* <DEDUP_REMOVED lines=10> */
.L_x_97:
[----:B------:R-:W-:Y:S05]  /*6b00*/  BSYNC B1 ;  /* 0x0000000000017941 */ /* 0x000fea0003800000 */
.L_x_96:
        /* <DEDUP_REMOVED lines=10> */
.L_x_99:
[----:B------:R-:W-:Y:S05]  /*6bb0*/  BSYNC B1 ;  /* 0x0000000000017941 */ /* 0x000fea0003800000 */
.L_x_98:
        /* <DEDUP_REMOVED lines=10> */
.L_x_101:
[----:B------:R-:W-:Y:S05]  /*6c60*/  BSYNC B1 ;  /* 0x0000000000017941 */ /* 0x000fea0003800000 */
.L_x_100:
        /* <DEDUP_REMOVED lines=10> */
.L_x_103:
[----:B------:R-:W-:Y:S05]  /*6d10*/  BSYNC B1 ;  /* 0x0000000000017941 */ /* 0x000fea0003800000 */
.L_x_102:
        /* <DEDUP_REMOVED lines=10> */
.L_x_105:
[----:B------:R-:W-:Y:S05]  /*6dc0*/  BSYNC B1 ;  /* 0x0000000000017941 */ /* 0x000fea0003800000 */
.L_x_104:
        /* <DEDUP_REMOVED lines=10> */
.L_x_107:
[----:B------:R-:W-:Y:S05]  /*6e70*/  BSYNC B1 ;  /* 0x0000000000017941 */ /* 0x000fea0003800000 */
.L_x_106:
        /* <DEDUP_REMOVED lines=10> */
.L_x_109:
[----:B------:R-:W-:Y:S05]  /*6f20*/  BSYNC B1 ;  /* 0x0000000000017941 */ /* 0x000fea0003800000 */
.L_x_108:
        /* <DEDUP_REMOVED lines=10> */
.L_x_111:
[----:B------:R-:W-:Y:S05]  /*6fd0*/  BSYNC B1 ;  /* 0x0000000000017941 */ /* 0x000fea0003800000 */
.L_x_110:
        /* <DEDUP_REMOVED lines=10> */
.L_x_113:
[----:B------:R-:W-:Y:S05]  /*7080*/  BSYNC B1 ;  /* 0x0000000000017941 */ /* 0x000fea0003800000 */
.L_x_112:
        /* <DEDUP_REMOVED lines=10> */
.L_x_115:
[----:B------:R-:W-:Y:S05]  /*7130*/  BSYNC B1 ;  /* 0x0000000000017941 */ /* 0x000fea0003800000 */
.L_x_114:
        /* <DEDUP_REMOVED lines=10> */
.L_x_117:
[----:B------:R-:W-:Y:S05]  /*71e0*/  BSYNC B1 ;  /* 0x0000000000017941 */ /* 0x000fea0003800000 */
.L_x_116:
        /* <DEDUP_REMOVED lines=10> */
.L_x_119:
[----:B------:R-:W-:Y:S05]  /*7290*/  BSYNC B1 ;  /* 0x0000000000017941 */ /* 0x000fea0003800000 */
.L_x_118:
        /* <DEDUP_REMOVED lines=10> */
.L_x_121:
[----:B------:R-:W-:Y:S05]  /*7340*/  BSYNC B1 ;  /* 0x0000000000017941 */ /* 0x000fea0003800000 */
.L_x_120:
        /* <DEDUP_REMOVED lines=10> */
.L_x_123:
[----:B------:R-:W-:Y:S05]  /*73f0*/  BSYNC B1 ;  /* 0x0000000000017941 */ /* 0x000fea0003800000 */
.L_x_122:
        /* <DEDUP_REMOVED lines=10> */
.L_x_125:
[----:B------:R-:W-:Y:S05]  /*74a0*/  BSYNC B1 ;  /* 0x0000000000017941 */ /* 0x000fea0003800000 */
.L_x_124:
        /* <DEDUP_REMOVED lines=10> */
.L_x_127:
[----:B------:R-:W-:Y:S05]  /*7550*/  BSYNC B1 ;  /* 0x0000000000017941 */ /* 0x000fea0003800000 */
.L_x_126:
        /* <DEDUP_REMOVED lines=10> */
.L_x_129:
[----:B------:R-:W-:Y:S05]  /*7600*/  BSYNC B1 ;  /* 0x0000000000017941 */ /* 0x000fea0003800000 */
.L_x_128:
        /* <DEDUP_REMOVED lines=10> */
.L_x_131:
[----:B------:R-:W-:Y:S05]  /*76b0*/  BSYNC B1 ;  /* 0x0000000000017941 */ /* 0x000fea0003800000 */
.L_x_130:
        /* <DEDUP_REMOVED lines=10> */
.L_x_133:
[----:B------:R-:W-:Y:S05]  /*7760*/  BSYNC B1 ;  /* 0x0000000000017941 */ /* 0x000fea0003800000 */
.L_x_132:
        /* <DEDUP_REMOVED lines=10> */
.L_x_135:
[----:B------:R-:W-:Y:S05]  /*7810*/  BSYNC B1 ;  /* 0x0000000000017941 */ /* 0x000fea0003800000 */
.L_x_134:
        /* <DEDUP_REMOVED lines=10> */
.L_x_137:
[----:B------:R-:W-:Y:S05]  /*78c0*/  BSYNC B1 ;  /* 0x0000000000017941 */ /* 0x000fea0003800000 */
.L_x_136:
        /* <DEDUP_REMOVED lines=10> */
.L_x_139:
[----:B------:R-:W-:Y:S05]  /*7970*/  BSYNC B1 ;  /* 0x0000000000017941 */ /* 0x000fea0003800000 */
.L_x_138:
        /* <DEDUP_REMOVED lines=10> */
.L_x_141:
[----:B------:R-:W-:Y:S05]  /*7a20*/  BSYNC B1 ;  /* 0x0000000000017941 */ /* 0x000fea0003800000 */
.L_x_140:
        /* <DEDUP_REMOVED lines=10> */
.L_x_143:
[----:B------:R-:W-:Y:S05]  /*7ad0*/  BSYNC B1 ;  /* 0x0000000000017941 */ /* 0x000fea0003800000 */
.L_x_142:
        /* <DEDUP_REMOVED lines=10> */
.L_x_145:
[----:B------:R-:W-:Y:S05]  /*7b80*/  BSYNC B1 ;  /* 0x0000000000017941 */ /* 0x000fea0003800000 */
.L_x_144:
        /* <DEDUP_REMOVED lines=10> */
.L_x_147:
[----:B------:R-:W-:Y:S05]  /*7c30*/  BSYNC B1 ;  /* 0x0000000000017941 */ /* 0x000fea0003800000 */
.L_x_146:
        /* <DEDUP_REMOVED lines=10> */
.L_x_149:
[----:B------:R-:W-:Y:S05]  /*7ce0*/  BSYNC B1 ;  /* 0x0000000000017941 */ /* 0x000fea0003800000 */
.L_x_148:
        /* <DEDUP_REMOVED lines=10> */
.L_x_151:
[----:B------:R-:W-:Y:S05]  /*7d90*/  BSYNC B1 ;  /* 0x0000000000017941 */ /* 0x000fea0003800000 */
.L_x_150:
        /* <DEDUP_REMOVED lines=10> */
.L_x_153:
[----:B------:R-:W-:Y:S05]  /*7e40*/  BSYNC B1 ;  /* 0x0000000000017941 */ /* 0x000fea0003800000 */
.L_x_152:
        /* <DEDUP_REMOVED lines=10> */
.L_x_155:
[----:B------:R-:W-:Y:S05]  /*7ef0*/  BSYNC B1 ;  /* 0x0000000000017941 */ /* 0x000fea0003800000 */
.L_x_154:
        /* <DEDUP_REMOVED lines=10> */
.L_x_157:
[----:B------:R-:W-:Y:S05]  /*7fa0*/  BSYNC B1 ;  /* 0x0000000000017941 */ /* 0x000fea0003800000 */
.L_x_156:
        /* <DEDUP_REMOVED lines=10> */
.L_x_159:
[----:B------:R-:W-:Y:S05]  /*8050*/  BSYNC B1 ;  /* 0x0000000000017941 */ /* 0x000fea0003800000 */
.L_x_158:
        /* <DEDUP_REMOVED lines=10> */
.L_x_161:
[----:B------:R-:W-:Y:S05]  /*8100*/  BSYNC B1 ;  /* 0x0000000000017941 */ /* 0x000fea0003800000 */
.L_x_160:
        /* <DEDUP_REMOVED lines=10> */
.L_x_163:
[----:B------:R-:W-:Y:S05]  /*81b0*/  BSYNC B1 ;  /* 0x0000000000017941 */ /* 0x000fea0003800000 */
.L_x_162:
        /* <DEDUP_REMOVED lines=10> */
.L_x_165:
[----:B------:R-:W-:Y:S05]  /*8260*/  BSYNC B1 ;  /* 0x0000000000017941 */ /* 0x000fea0003800000 */
.L_x_164:
        /* <DEDUP_REMOVED lines=10> */
.L_x_167:
[----:B------:R-:W-:Y:S05]  /*8310*/  BSYNC B1 ;  /* 0x0000000000017941 */ /* 0x000fea0003800000 */
.L_x_166:
        /* <DEDUP_REMOVED lines=10> */
.L_x_169:
[----:B------:R-:W-:Y:S05]  /*83c0*/  BSYNC B1 ;  /* 0x0000000000017941 */ /* 0x000fea0003800000 */
.L_x_168:
        /* <DEDUP_REMOVED lines=10> */
.L_x_171:
[----:B------:R-:W-:Y:S05]  /*8470*/  BSYNC B1 ;  /* 0x0000000000017941 */ /* 0x000fea0003800000 */
.L_x_170:
        /* <DEDUP_REMOVED lines=10> */
.L_x_173:
[----:B------:R-:W-:Y:S05]  /*8520*/  BSYNC B1 ;  /* 0x0000000000017941 */ /* 0x000fea0003800000 */
.L_x_172:
        /* <DEDUP_REMOVED lines=10> */
.L_x_175:
[----:B------:R-:W-:Y:S05]  /*85d0*/  BSYNC B1 ;  /* 0x0000000000017941 */ /* 0x000fea0003800000 */
.L_x_174:
        /* <DEDUP_REMOVED lines=10> */
.L_x_177:
[----:B------:R-:W-:Y:S05]  /*8680*/  BSYNC B1 ;  /* 0x0000000000017941 */ /* 0x000fea0003800000 */
.L_x_176:
        /* <DEDUP_REMOVED lines=10> */
.L_x_179:
[----:B------:R-:W-:Y:S05]  /*8730*/  BSYNC B1 ;  /* 0x0000000000017941 */ /* 0x000fea0003800000 */
.L_x_178:
        /* <DEDUP_REMOVED lines=10> */
.L_x_181:
[----:B------:R-:W-:Y:S05]  /*87e0*/  BSYNC B1 ;  /* 0x0000000000017941 */ /* 0x000fea0003800000 */
.L_x_180:
        /* <DEDUP_REMOVED lines=10> */
.L_x_183:
[----:B------:R-:W-:Y:S05]  /*8890*/  BSYNC B1 ;  /* 0x0000000000017941 */ /* 0x000fea0003800000 */
.L_x_182:
        /* <DEDUP_REMOVED lines=10> */
.L_x_185:
[----:B------:R-:W-:Y:S05]  /*8940*/  BSYNC B1 ;  /* 0x0000000000017941 */ /* 0x000fea0003800000 */
.L_x_184:
        /* <DEDUP_REMOVED lines=10> */
.L_x_187:
[----:B------:R-:W-:Y:S05]  /*89f0*/  BSYNC B1 ;  /* 0x0000000000017941 */ /* 0x000fea0003800000 */
.L_x_186:
        /* <DEDUP_REMOVED lines=10> */
.L_x_189:
[----:B------:R-:W-:Y:S05]  /*8aa0*/  BSYNC B1 ;  /* 0x0000000000017941 */ /* 0x000fea0003800000 */
.L_x_188:
        /* <DEDUP_REMOVED lines=10> */
.L_x_191:
[----:B------:R-:W-:Y:S05]  /*8b50*/  BSYNC B1 ;  /* 0x0000000000017941 */ /* 0x000fea0003800000 */
.L_x_190:
        /* <DEDUP_REMOVED lines=10> */
.L_x_193:
[----:B------:R-:W-:Y:S05]  /*8c00*/  BSYNC B1 ;  /* 0x0000000000017941 */ /* 0x000fea0003800000 */
.L_x_192:
        /* <DEDUP_REMOVED lines=10> */
.L_x_195:
[----:B------:R-:W-:Y:S05]  /*8cb0*/  BSYNC B1 ;  /* 0x0000000000017941 */ /* 0x000fea0003800000 */
.L_x_194:
        /* <DEDUP_REMOVED lines=10> */
.L_x_197:
[----:B------:R-:W-:Y:S05]  /*8d60*/  BSYNC B1 ;  /* 0x0000000000017941 */ /* 0x000fea0003800000 */
.L_x_196:
        /* <DEDUP_REMOVED lines=10> */
.L_x_199:
[----:B------:R-:W-:Y:S05]  /*8e10*/  BSYNC B1 ;  /* 0x0000000000017941 */ /* 0x000fea0003800000 */
.L_x_198:
        /* <DEDUP_REMOVED lines=10> */
.L_x_201:
[----:B------:R-:W-:Y:S05]  /*8ec0*/  BSYNC B1 ;  /* 0x0000000000017941 */ /* 0x000fea0003800000 */
.L_x_200:
        /* <DEDUP_REMOVED lines=10> */
.L_x_203:
[----:B------:R-:W-:Y:S05]  /*8f70*/  BSYNC B1 ;  /* 0x0000000000017941 */ /* 0x000fea0003800000 */
.L_x_202:
        /* <DEDUP_REMOVED lines=10> */
.L_x_205:
[----:B------:R-:W-:Y:S05]  /*9020*/  BSYNC B1 ;  /* 0x0000000000017941 */ /* 0x000fea0003800000 */
.L_x_204:
        /* <DEDUP_REMOVED lines=10> */
.L_x_207:
[----:B------:R-:W-:Y:S05]  /*90d0*/  BSYNC B1 ;  /* 0x0000000000017941 */ /* 0x000fea0003800000 */
.L_x_206:
        /* <DEDUP_REMOVED lines=10> */
.L_x_209:
[----:B------:R-:W-:Y:S05]  /*9180*/  BSYNC B1 ;  /* 0x0000000000017941 */ /* 0x000fea0003800000 */
.L_x_208:
        /* <DEDUP_REMOVED lines=10> */
.L_x_211:
[----:B------:R-:W-:Y:S05]  /*9230*/  BSYNC B1 ;  /* 0x0000000000017941 */ /* 0x000fea0003800000 */
.L_x_210:
        /* <DEDUP_REMOVED lines=10> */
.L_x_213:
[----:B------:R-:W-:Y:S05]  /*92e0*/  BSYNC B1 ;  /* 0x0000000000017941 */ /* 0x000fea0003800000 */
.L_x_212:
        /* <DEDUP_REMOVED lines=10> */
.L_x_215:
[----:B------:R-:W-:Y:S05]  /*9390*/  BSYNC B1 ;  /* 0x0000000000017941 */ /* 0x000fea0003800000 */
.L_x_214:
        /* <DEDUP_REMOVED lines=10> */
.L_x_217:
[----:B------:R-:W-:Y:S05]  /*9440*/  BSYNC B1 ;  /* 0x0000000000017941 */ /* 0x000fea0003800000 */
.L_x_216:
        /* <DEDUP_REMOVED lines=10> */
.L_x_219:
[----:B------:R-:W-:Y:S05]  /*94f0*/  BSYNC B1 ;  /* 0x0000000000017941 */ /* 0x000fea0003800000 */
.L_x_218:
        /* <DEDUP_REMOVED lines=10> */
.L_x_221:
[----:B------:R-:W-:Y:S05]  /*95a0*/  BSYNC B1 ;  /* 0x0000000000017941 */ /* 0x000fea0003800000 */
.L_x_220:
        /* <DEDUP_REMOVED lines=10> */
.L_x_223:
[----:B------:R-:W-:Y:S05]  /*9650*/  BSYNC B1 ;  /* 0x0000000000017941 */ /* 0x000fea0003800000 */
.L_x_222:
        /* <DEDUP_REMOVED lines=10> */
.L_x_225:
[----:B------:R-:W-:Y:S05]  /*9700*/  BSYNC B1 ;  /* 0x0000000000017941 */ /* 0x000fea0003800000 */
.L_x_224:
        /* <DEDUP_REMOVED lines=10> */
.L_x_227:
[----:B------:R-:W-:Y:S05]  /*97b0*/  BSYNC B1 ;  /* 0x0000000000017941 */ /* 0x000fea0003800000 */
.L_x_226:
        /* <DEDUP_REMOVED lines=10> */
.L_x_229:
[----:B------:R-:W-:Y:S05]  /*9860*/  BSYNC B1 ;  /* 0x0000000000017941 */ /* 0x000fea0003800000 */
.L_x_228:
        /* <DEDUP_REMOVED lines=10> */
.L_x_231:
[----:B------:R-:W-:Y:S05]  /*9910*/  BSYNC B1 ;  /* 0x0000000000017941 */ /* 0x000fea0003800000 */
.L_x_230:
        /* <DEDUP_REMOVED lines=10> */
.L_x_233:
[----:B------:R-:W-:Y:S05]  /*99c0*/  BSYNC B1 ;  /* 0x0000000000017941 */ /* 0x000fea0003800000 */
.L_x_232:
        /* <DEDUP_REMOVED lines=10> */
.L_x_235:
[----:B------:R-:W-:Y:S05]  /*9a70*/  BSYNC B1 ;  /* 0x0000000000017941 */ /* 0x000fea0003800000 */
.L_x_234:
        /* <DEDUP_REMOVED lines=10> */
.L_x_237:
[----:B------:R-:W-:Y:S05]  /*9b20*/  BSYNC B1 ;  /* 0x0000000000017941 */ /* 0x000fea0003800000 */
.L_x_236:
        /* <DEDUP_REMOVED lines=10> */
.L_x_239:
[----:B------:R-:W-:Y:S05]  /*9bd0*/  BSYNC B1 ;  /* 0x0000000000017941 */ /* 0x000fea0003800000 */
.L_x_238:
        /* <DEDUP_REMOVED lines=10> */
.L_x_241:
[----:B------:R-:W-:Y:S05]  /*9c80*/  BSYNC B1 ;  /* 0x0000000000017941 */ /* 0x000fea0003800000 */
.L_x_240:
        /* <DEDUP_REMOVED lines=10> */
.L_x_243:
[----:B------:R-:W-:Y:S05]  /*9d30*/  BSYNC B1 ;  /* 0x0000000000017941 */ /* 0x000fea0003800000 */
.L_x_242:
        /* <DEDUP_REMOVED lines=10> */
.L_x_245:
[----:B------:R-:W-:Y:S05]  /*9de0*/  BSYNC B1 ;  /* 0x0000000000017941 */ /* 0x000fea0003800000 */
.L_x_244:
        /* <DEDUP_REMOVED lines=10> */
.L_x_247:
[----:B------:R-:W-:Y:S05]  /*9e90*/  BSYNC B1 ;  /* 0x0000000000017941 */ /* 0x000fea0003800000 */
.L_x_246:
        /* <DEDUP_REMOVED lines=10> */
.L_x_249:
[----:B------:R-:W-:Y:S05]  /*9f40*/  BSYNC B1 ;  /* 0x0000000000017941 */ /* 0x000fea0003800000 */
.L_x_248:
        /* <DEDUP_REMOVED lines=10> */
.L_x_251:
[----:B------:R-:W-:Y:S05]  /*9ff0*/  BSYNC B1 ;  /* 0x0000000000017941 */ /* 0x000fea0003800000 */
.L_x_250:
        /* <DEDUP_REMOVED lines=10> */
.L_x_253:
[----:B------:R-:W-:Y:S05]  /*a0a0*/  BSYNC B1 ;  /* 0x0000000000017941 */ /* 0x000fea0003800000 */
.L_x_252:
        /* <DEDUP_REMOVED lines=10> */
.L_x_255:
[----:B------:R-:W-:Y:S05]  /*a150*/  BSYNC B1 ;  /* 0x0000000000017941 */ /* 0x000fea0003800000 */
.L_x_254:
        /* <DEDUP_REMOVED lines=10> */
.L_x_257:
[----:B------:R-:W-:Y:S05]  /*a200*/  BSYNC B1 ;  /* 0x0000000000017941 */ /* 0x000fea0003800000 */
.L_x_256:
        /* <DEDUP_REMOVED lines=10> */
.L_x_259:
[----:B------:R-:W-:Y:S05]  /*a2b0*/  BSYNC B1 ;  /* 0x0000000000017941 */ /* 0x000fea0003800000 */
.L_x_258:
        /* <DEDUP_REMOVED lines=10> */
.L_x_261:
[----:B------:R-:W-:Y:S05]  /*a360*/  BSYNC B1 ;  /* 0x0000000000017941 */ /* 0x000fea0003800000 */
.L_x_260:
        /* <DEDUP_REMOVED lines=10> */
.L_x_263:
[----:B------:R-:W-:Y:S05]  /*a410*/  BSYNC B1 ;  /* 0x0000000000017941 */ /* 0x000fea0003800000 */
.L_x_262:
        /* <DEDUP_REMOVED lines=10> */
.L_x_265:
[----:B------:R-:W-:Y:S05]  /*a4c0*/  BSYNC B1 ;  /* 0x0000000000017941 */ /* 0x000fea0003800000 */
.L_x_264:
        /* <DEDUP_REMOVED lines=10> */
.L_x_267:
[----:B------:R-:W-:Y:S05]  /*a570*/  BSYNC B1 ;  /* 0x0000000000017941 */ /* 0x000fea0003800000 */
.L_x_266:
        /* <DEDUP_REMOVED lines=10> */
.L_x_269:
[----:B------:R-:W-:Y:S05]  /*a620*/  BSYNC B1 ;  /* 0x0000000000017941 */ /* 0x000fea0003800000 */
.L_x_268:
        /* <DEDUP_REMOVED lines=10> */
.L_x_271:
[----:B------:R-:W-:Y:S05]  /*a6d0*/  BSYNC B1 ;  /* 0x0000000000017941 */ /* 0x000fea0003800000 */
.L_x_270:
        /* <DEDUP_REMOVED lines=10> */
.L_x_273:
[----:B------:R-:W-:Y:S05]  /*a780*/  BSYNC B1 ;  /* 0x0000000000017941 */ /* 0x000fea0003800000 */
.L_x_272:
        /* <DEDUP_REMOVED lines=10> */
.L_x_275:
[----:B------:R-:W-:Y:S05]  /*a830*/  BSYNC B1 ;  /* 0x0000000000017941 */ /* 0x000fea0003800000 */
.L_x_274:
        /* <DEDUP_REMOVED lines=10> */
.L_x_277:
[----:B------:R-:W-:Y:S05]  /*a8e0*/  BSYNC B1 ;  /* 0x0000000000017941 */ /* 0x000fea0003800000 */
.L_x_276:
[----:B0-234-:R-:W2:Y:S01]  /*a8f0*/  LDL.LU R10, [R1+0x1f4] ;  /* 0x0001f400010a7983 */ /* 0x01dea20000300800 */
[----:B-----5:R-:W-:Y:S01]  /*a900*/  HADD2.F32 R11, -RZ, R23.H0_H0 ;  /* 0x20000017ff0b7230 */ /* 0x020fe20000004100 */
        /* <DEDUP_REMOVED lines=8> */
.L_x_279:
[----:B------:R-:W-:Y:S05]  /*a990*/  BSYNC B1 ;  /* 0x0000000000017941 */ /* 0x000fea0003800000 */
.L_x_278:
[----:B------:R-:W3:Y:S01]  /*a9a0*/  LDL.LU R10, [R1+0x1f8] ;  /* 0x0001f800010a7983 */ /* 0x000ee20000300800 */
[----:B0----5:R-:W-:Y:S01]  /*a9b0*/  HADD2.F32 R11, -RZ, R23.H0_H0 ;  /* 0x20000017ff0b7230 */ /* 0x021fe20000004100 */
[----:B------:R-:W-:Y:S01]  /*a9c0*/  ISETP.GT.AND P1, PT, R0, 0xf9, P0 ;  /* 0x000000f90000780c */ /* 0x000fe20000724270 */
[----:B------:R-:W-:Y:S01]  /*a9d0*/  BSSY B1, `(.L_x_280) ;  /* 0x000000a000017945 */ /* 0x000fe20003800000 */
[----:B------:R-:W-:Y:S02]  /*a9e0*/  IADD3 R167, P0, R3, 0x80, RZ ;  /* 0x0000008003a77810 */ /* 0x000fe40007f1e0ff */
[----:B------:R-:W-:-:S04]  /*a9f0*/  FMUL R11, R11, R16 ;  /* 0x000000100b0b7220 */ /* 0x000fc80000400000 */
[----:B---3--:R-:W-:-:S05]  /*aa00*/  FFMA R11, R10, R2, R11 ;  /* 0x000000020a0b7223 */ /* 0x008fca000000000b */
[----:B------:R-:W-:-:S04]  /*aa10*/  F2FP.F16.F32.PACK_AB R11, RZ, R11 ;  /* 0x0000000bff0b723e */ /* 0x000fc800000000ff */
[----:B------:R-:W-:Y:S01]  /*aa20*/  PRMT R3, R11, 0x7610, R3 ;  /* 0x000076100b037816 */ /* 0x000fe20000000003 */
[----:B------:R-:W-:-:S04]  /*aa30*/  IMAD.X R11, RZ, RZ, UR7, P0 ;  /* 0x00000007ff0b7e24 */ /* 0x000fc800080e06ff */
[----:B------:R0:W-:Y:S01]  /*aa40*/  @P2 STG.E.U16 desc[UR36][R6.64+0x1f0], R3 ;  /* 0x0001f00306002986 */ /* 0x0001e2000c101524 */
[----:B------:R-:W-:Y:S05]  /*aa50*/  @!P1 BRA `(.L_x_281) ;  /* 0x0000000000049947 */ /* 0x000fea0003800000 */
[----:B------:R3:W5:Y:S02]  /*aa60*/  LDG.E.LTC128B.U16 R23, desc[UR36][R8.64+0x1f2] ;  /* 0x0001f22408177981 */ /* 0x000764000c1e1520 */
.L_x_281:
[----:B------:R-:W-:Y:S05]  /*aa70*/  BSYNC B1 ;  /* 0x0000000000017941 */ /* 0x000fea0003800000 */
.L_x_280:
[----:B------:R-:W4:Y:S01]  /*aa80*/  LDL.LU R10, [R1+0x1fc] ;  /* 0x0001fc00010a7983 */ /* 0x000f220000300800 */
[----:B0----5:R-:W-:Y:S01]  /*aa90*/  HADD2.F32 R3, -RZ, R23.H0_H0 ;  /* 0x20000017ff037230 */ /* 0x021fe20000004100 */
[----:B------:R-:W-:Y:S01]  /*aaa0*/  ISETP.GT.AND P0, PT, R17, 0x80, PT ;  /* 0x000000801100780c */ /* 0x000fe20003f04270 */
[----:B--23--:R-:W-:-:S03]  /*aab0*/  IMAD R8, R11, R14, RZ ;  /* 0x0000000e0b087224 */ /* 0x00cfc600078e02ff */
[----:B------:R-:W-:Y:S01]  /*aac0*/  FMUL R3, R3, R16 ;  /* 0x0000001003037220 */ /* 0x000fe20000400000 */
[C---:B------:R-:W-:Y:S01]  /*aad0*/  IMAD R165, R167.reuse, R15, R8 ;  /* 0x0000000fa7a57224 */ /* 0x040fe200078e0208 */
[----:B------:R-:W-:Y:S01]  /*aae0*/  ISETP.GT.AND P4, PT, R0, RZ, P0 ;  /* 0x000000ff0000720c */ /* 0x000fe20000784270 */
[----:B------:R-:W-:-:S04]  /*aaf0*/  IMAD.WIDE.U32 R8, R167, R14, R20 ;  /* 0x0000000ea7087225 */ /* 0x000fc800078e0014 */
[----:B------:R-:W-:Y:S02]  /*ab00*/  IMAD.IADD R9, R9, 0x1, R165 ;  /* 0x0000000109097824 */ /* 0x000fe400078e02a5 */
[----:B----4-:R-:W-:Y:S01]  /*ab10*/  FFMA R3, R10, R2, R3 ;  /* 0x000000020a037223 */ /* 0x010fe20000000003 */
[----:B------:R-:W-:-:S04]  /*ab20*/  LEA R10, P2, R8, R12, 0x1 ;  /* 0x0000000c080a7211 */ /* 0x000fc800078408ff */
[----:B------:R-:W-:Y:S02]  /*ab30*/  F2FP.F16.F32.PACK_AB R3, RZ, R3 ;  /* 0x00000003ff03723e */ /* 0x000fe400000000ff */
[--C-:B------:R-:W-:Y:S02]  /*ab40*/  LEA.HI.X R11, R8, R13, R9.reuse, 0x1, P2 ;  /* 0x0000000d080b7211 */ /* 0x100fe400010f0c09 */
[----:B------:R-:W-:-:S05]  /*ab50*/  PRMT R9, R3, 0x7610, R9 ;  /* 0x0000761003097816 */ /* 0x000fca0000000009 */
[----:B------:R0:W-:Y:S04]  /*ab60*/  @P1 STG.E.U16 desc[UR36][R6.64+0x1f2], R9 ;  /* 0x0001f20906001986 */ /* 0x0001e8000c101524 */
[----:B------:R-:W2:Y:S01]  /*ab70*/  @P4 LDG.E.LTC128B.U16 R23, desc[UR36][R10.64] ;  /* 0x000000240a174981 */ /* 0x000ea2000c1e1520 */
[----:B-1----:R-:W-:Y:S01]  /*ab80*/  IMAD.U32 R159, RZ, RZ, UR8 ;  /* 0x00000008ff9f7e24 */ /* 0x002fe2000f8e00ff */
[----:B------:R-:W-:Y:S01]  /*ab90*/  MOV R161, UR8 ;  /* 0x0000000800a17c02 */ /* 0x000fe20008000f00 */
[----:B------:R-:W-:Y:S01]  /*aba0*/  IMAD.U32 R164, RZ, RZ, UR9 ;  /* 0x00000009ffa47e24 */ /* 0x000fe2000f8e00ff */
[----:B------:R-:W-:Y:S01]  /*abb0*/  ISETP.GT.AND P2, PT, R0, 0x1, P0 ;  /* 0x000000010000780c */ /* 0x000fe20000744270 */
[----:B------:R-:W-:Y:S01]  /*abc0*/  IMAD.SHL.U32 R159, R159, 0x100, RZ ;  /* 0x000001009f9f7824 */ /* 0x000fe200078e00ff */
[----:B------:R-:W-:Y:S01]  /*abd0*/  BSSY B1, `(.L_x_282) ;  /* 0x0000011000017945 */ /* 0x000fe20003800000 */
[----:B0-----:R-:W-:Y:S01]  /*abe0*/  IMAD.WIDE.U32 R8, R167, R14, R18 ;  /* 0x0000000ea7087225 */ /* 0x001fe200078e0012 */
[----:B------:R-:W-:-:S03]  /*abf0*/  SHF.L.U64.HI R161, R161, 0x8, R164 ;  /* 0x00000008a1a17819 */ /* 0x000fc600000102a4 */
[----:B------:R-:W-:Y:S02]  /*ac00*/  IMAD.IADD R9, R165, 0x1, R9 ;  /* 0x00000001a5097824 */ /* 0x000fe400078e0209 */
[----:B------:R-:W-:Y:S01]  /*ac10*/  IMAD.WIDE.U32 R162, R22, UR43, R8 ;  /* 0x0000002b16a27c25 */ /* 0x000fe2000f8e0008 */
[----:B------:R-:W-:-:S03]  /*ac20*/  IADD3 R8, P1, R159, R4, RZ ;  /* 0x000000049f087210 */ /* 0x000fc60007f3e0ff */
[----:B------:R-:W-:Y:S01]  /*ac30*/  IMAD.IADD R7, R157, 0x1, R163 ;  /* 0x000000019d077824 */ /* 0x000fe200078e02a3 */
[----:B------:R-:W-:Y:S01]  /*ac40*/  LEA R6, P3, R162, R12, 0x1 ;  /* 0x0000000ca2067211 */ /* 0x000fe200078608ff */
[----:B------:R-:W-:-:S03]  /*ac50*/  IMAD.X R9, R161, 0x1, R5, P1 ;  /* 0x00000001a1097824 */ /* 0x000fc600008e0605 */
[----:B------:R-:W-:Y:S01]  /*ac60*/  LEA.HI.X R7, R162, R13, R7, 0x1, P3 ;  /* 0x0000000da2077211 */ /* 0x000fe200018f0c07 */
[----:B--2---:R-:W-:-:S05]  /*ac70*/  HADD2.F32 R3, -RZ, R23.H0_H0 ;  /* 0x20000017ff037230 */ /* 0x004fca0000004100 */
[----:B------:R-:W-:-:S04]  /*ac80*/  FMUL R3, R3, R16 ;  /* 0x0000001003037220 */ /* 0x000fc80000400000 */
[----:B------:R-:W-:-:S05]  /*ac90*/  FFMA R3, R24, R2, R3 ;  /* 0x0000000218037223 */ /* 0x000fca0000000003 */
[----:B------:R-:W-:-:S05]  /*aca0*/  F2FP.F16.F32.PACK_AB R3, RZ, R3 ;  /* 0x00000003ff03723e */ /* 0x000fca00000000ff */
[----:B------:R0:W-:Y:S01]  /*acb0*/  @P4 STG.E.U16 desc[UR36][R8.64], R3 ;  /* 0x0000000308004986 */ /* 0x0001e2000c101524 */
[----:B------:R-:W-:Y:S05]  /*acc0*/  @!P2 BRA `(.L_x_283) ;  /* 0x000000000004a947 */ /* 0x000fea0003800000 */
[----:B------:R1:W5:Y:S02]  /*acd0*/  LDG.E.LTC128B.U16 R23, desc[UR36][R6.64+0x2] ;  /* 0x0000022406177981 */ /* 0x000364000c1e1520 */
.L_x_283:
[----:B------:R-:W-:Y:S05]  /*ace0*/  BSYNC B1 ;  /* 0x0000000000017941 */ /* 0x000fea0003800000 */
.L_x_282:
[----:B0----5:R-:W-:Y:S01]  /*acf0*/  HADD2.F32 R3, -RZ, R23.H0_H0 ;  /* 0x20000017ff037230 */ /* 0x021fe20000004100 */
[----:B------:R-:W-:Y:S01]  /*ad00*/  ISETP.GT.AND P1, PT, R17, 0x88, PT ;  /* 0x000000881100780c */ /* 0x000fe20003f24270 */
[----:B------:R-:W-:Y:S01]  /*ad10*/  IMAD.WIDE.U32 R14, R167, R14, R154 ;  /* 0x0000000ea70e7225 */ /* 0x000fe200078e009a */
[----:B------:R-:W-:Y:S03]  /*ad20*/  BSSY B1, `(.L_x_284) ;  /* 0x0000010000017945 */ /* 0x000fe60003800000 */
[----:B------:R-:W-:Y:S01]  /*ad30*/  FMUL R10, R3, R16 ;  /* 0x00000010030a7220 */ /* 0x000fe20000400000 */
[----:B------:R-:W-:Y:S02]  /*ad40*/  ISETP.GT.AND P3, PT, R0, RZ, P1 ;  /* 0x000000ff0000720c */ /* 0x000fe40000f64270 */
[----:B------:R-:W-:Y:S01]  /*ad50*/  IADD3 R152, P4, R152, R14, RZ ;  /* 0x0000000e98987210 */ /* 0x000fe20007f9e0ff */
[----:B------:R-:W-:Y:S01]  /*ad60*/  FFMA R10, R25, R2, R10 ;  /* 0x00000002190a7223 */ /* 0x000fe2000000000a */
[----:B------:R-:W-:-:S02]  /*ad70*/  IADD3 R165, R165, R15, RZ ;  /* 0x0000000fa5a57210 */ /* 0x000fc40007ffe0ff */
[----:B------:R-:W-:Y:S02]  /*ad80*/  IADD3 R14, P5, R18, R14, RZ ;  /* 0x0000000e120e7210 */ /* 0x000fe40007fbe0ff */
[----:B------:R-:W-:Y:S01]  /*ad90*/  F2FP.F16.F32.PACK_AB R3, RZ, R10 ;  /* 0x0000000aff03723e */ /* 0x000fe200000000ff */
[----:B------:R-:W-:Y:S01]  /*ada0*/  IMAD.X R20, R165, 0x1, R21, P4 ;  /* 0x00000001a5147824 */ /* 0x000fe200020e0615 */
[C---:B------:R-:W-:Y:S02]  /*adb0*/  LEA R10, P4, R152.reuse, R12, 0x1 ;  /* 0x0000000c980a7211 */ /* 0x040fe400078808ff */
[----:B------:R-:W-:Y:S02]  /*adc0*/  PRMT R17, R3, 0x7610, R17 ;  /* 0x0000761003117816 */ /* 0x000fe40000000011 */
[----:B------:R-:W-:Y:S02]  /*add0*/  LEA.HI.X R11, R152, R13, R20, 0x1, P4 ;  /* 0x0000000d980b7211 */ /* 0x000fe400020f0c14 */
[----:B------:R-:W-:Y:S01]  /*ade0*/  PRMT R3, R23, 0x7610, R3 ;  /* 0x0000761017037816 */ /* 0x000fe20000000003 */
[----:B------:R0:W-:Y:S01]  /*adf0*/  @P2 STG.E.U16 desc[UR36][R8.64+0x2], R17 ;  /* 0x0000021108002986 */ /* 0x0001e2000c101524 */
[----:B------:R-:W-:Y:S05]  /*ae00*/  @!P3 BRA `(.L_x_285) ;  /* 0x000000000004b947 */ /* 0x000fea0003800000 */
[----:B------:R2:W5:Y:S02]  /*ae10*/  LDG.E.LTC128B.U16 R3, desc[UR36][R10.64] ;  /* 0x000000240a037981 */ /* 0x000564000c1e1520 */
.L_x_285:
[----:B------:R-:W-:Y:S05]  /*ae20*/  BSYNC B1 ;  /* 0x0000000000017941 */ /* 0x000fea0003800000 */
.L_x_284:
[----:B--2--5:R-:W-:Y:S01]  /*ae30*/  HADD2.F32 R11, -RZ, R3.H0_H0 ;  /* 0x20000003ff0b7230 */ /* 0x024fe20000004100 */
[----:B------:R-:W-:Y:S01]  /*ae40*/  IADD3 R10, P2, R8, R158, RZ ;  /* 0x0000009e080a7210 */ /* 0x000fe20007f5e0ff */
[----:B------:R-:W-:Y:S01]  /*ae50*/  IMAD.X R15, R19, 0x1, R165, P5 ;  /* 0x00000001130f7824 */ /* 0x000fe200028e06a5 */
[----:B------:R-:W-:Y:S01]  /*ae60*/  ISETP.GT.AND P5, PT, R0, 0x1, P1 ;  /* 0x000000010000780c */ /* 0x000fe20000fa4270 */
[----:B------:R-:W-:Y:S01]  /*ae70*/  BSSY B1, `(.L_x_286) ;  /* 0x000000c000017945 */ /* 0x000fe20003800000 */
[----:B------:R-:W-:Y:S01]  /*ae80*/  FMUL R11, R11, R16 ;  /* 0x000000100b0b7220 */ /* 0x000fe20000400000 */
[----:B------:R-:W-:-:S04]  /*ae90*/  IMAD.WIDE.U32 R22, R22, UR43, R14 ;  /* 0x0000002b16167c25 */ /* 0x000fc8000f8e000e */
[----:B------:R-:W-:Y:S01]  /*aea0*/  FFMA R11, R26, R2, R11 ;  /* 0x000000021a0b7223 */ /* 0x000fe2000000000b */
[----:B------:R-:W-:Y:S01]  /*aeb0*/  IMAD.IADD R157, R157, 0x1, R23 ;  /* 0x000000019d9d7824 */ /* 0x000fe200078e0217 */
[----:B------:R-:W-:-:S03]  /*aec0*/  LEA R12, P4, R22, R12, 0x1 ;  /* 0x0000000c160c7211 */ /* 0x000fc600078808ff */
[----:B------:R-:W-:Y:S01]  /*aed0*/  F2FP.F16.F32.PACK_AB R14, RZ, R11 ;  /* 0x0000000bff0e723e */ /* 0x000fe200000000ff */
[----:B------:R-:W-:Y:S01]  /*aee0*/  IMAD.X R11, R9, 0x1, R156, P2 ;  /* 0x00000001090b7824 */ /* 0x000fe200010e069c */
[----:B------:R-:W-:-:S04]  /*aef0*/  LEA.HI.X R13, R22, R13, R157, 0x1, P4 ;  /* 0x0000000d160d7211 */ /* 0x000fc800020f0c9d */
[----:B------:R2:W-:Y:S01]  /*af00*/  @P3 STG.E.U16 desc[UR36][R10.64], R14 ;  /* 0x0000000e0a003986 */ /* 0x0005e2000c101524 */
[----:B------:R-:W-:Y:S05]  /*af10*/  @!P5 BRA `(.L_x_287) ;  /* 0x000000000004d947 */ /* 0x000fea0003800000 */
[----:B------:R3:W5:Y:S02]  /*af20*/  LDG.E.LTC128B.U16 R3, desc[UR36][R12.64+0x2] ;  /* 0x000002240c037981 */ /* 0x000764000c1e1520 */
.L_x_287:
[----:B------:R-:W-:Y:S05]  /*af30*/  BSYNC B1 ;  /* 0x0000000000017941 */ /* 0x000fea0003800000 */
.L_x_286:
[----:B-----5:R-:W-:Y:S01]  /*af40*/  HADD2.F32 R15, -RZ, R3.H0_H0 ;  /* 0x20000003ff0f7230 */ /* 0x020fe20000004100 */
[----:B------:R-:W-:Y:S01]  /*af50*/  ISETP.GT.AND P2, PT, R0, 0x8, P0 ;  /* 0x000000080000780c */ /* 0x000fe20000744270 */
[----:B------:R-:W-:Y:S03]  /*af60*/  BSSY B1, `(.L_x_288) ;  /* 0x0000007000017945 */ /* 0x000fe60003800000 */
[----:B--2---:R-:W-:-:S04]  /*af70*/  FMUL R14, R15, R16 ;  /* 0x000000100f0e7220 */ /* 0x004fc80000400000 */
[----:B------:R-:W-:-:S05]  /*af80*/  FFMA R14, R27, R2, R14 ;  /* 0x000000021b0e7223 */ /* 0x000fca000000000e */
[----:B------:R-:W-:-:S05]  /*af90*/  F2FP.F16.F32.PACK_AB R14, RZ, R14 ;  /* 0x0000000eff0e723e */ /* 0x000fca00000000ff */
[----:B------:R2:W-:Y:S01]  /*afa0*/  @P5 STG.E.U16 desc[UR36][R10.64+0x2], R14 ;  /* 0x0000020e0a005986 */ /* 0x0005e2000c101524 */
[----:B------:R-:W-:Y:S05]  /*afb0*/  @!P2 BRA `(.L_x_289) ;  /* 0x000000000004a947 */ /* 0x000fea0003800000 */
[----:B------:R4:W5:Y:S02]  /*afc0*/  LDG.E.LTC128B.U16 R3, desc[UR36][R6.64+0x10] ;  /* 0x0000102406037981 */ /* 0x000964000c1e1520 */
.L_x_289:
[----:B------:R-:W-:Y:S05]  /*afd0*/  BSYNC B1 ;  /* 0x0000000000017941 */ /* 0x000fea0003800000 */
.L_x_288:
[----:B--2--5:R-:W-:Y:S01]  /*afe0*/  HADD2.F32 R11, -RZ, R3.H0_H0 ;  /* 0x20000003ff0b7230 */ /* 0x024fe20000004100 */
[----:B------:R-:W-:Y:S01]  /*aff0*/  ISETP.GT.AND P3, PT, R0, 0x9, P0 ;  /* 0x000000090000780c */ /* 0x000fe20000764270 */
[----:B------:R-:W-:Y:S03]  /*b000*/  BSSY B1, `(.L_x_290) ;  /* 0x0000007000017945 */ /* 0x000fe60003800000 */
[----:B------:R-:W-:-:S04]  /*b010*/  FMUL R11, R11, R16 ;  /* 0x000000100b0b7220 */ /* 0x000fc80000400000 */
[----:B------:R-:W-:-:S05]  /*b020*/  FFMA R11, R28, R2, R11 ;  /* 0x000000021c0b7223 */ /* 0x000fca000000000b */
[----:B------:R-:W-:-:S05]  /*b030*/  F2FP.F16.F32.PACK_AB R11, RZ, R11 ;  /* 0x0000000bff0b723e */ /* 0x000fca00000000ff */
[----:B------:R2:W-:Y:S01]  /*b040*/  @P2 STG.E.U16 desc[UR36][R8.64+0x10], R11 ;  /* 0x0000100b08002986 */ /* 0x0005e2000c101524 */
[----:B------:R-:W-:Y:S05]  /*b050*/  @!P3 BRA `(.L_x_291) ;  /* 0x000000000004b947 */ /* 0x000fea0003800000 */
[----:B------:R0:W5:Y:S02]  /*b060*/  LDG.E.LTC128B.U16 R3, desc[UR36][R6.64+0x12] ;  /* 0x0000122406037981 */ /* 0x000164000c1e1520 */
.L_x_291:
[----:B------:R-:W-:Y:S05]  /*b070*/  BSYNC B1 ;  /* 0x0000000000017941 */ /* 0x000fea0003800000 */
.L_x_290:
        /* <DEDUP_REMOVED lines=9> */
.L_x_293:
[----:B------:R-:W-:Y:S05]  /*b110*/  BSYNC B1 ;  /* 0x0000000000017941 */ /* 0x000fea0003800000 */
.L_x_292:
[----:B-----5:R-:W-:Y:S01]  /*b120*/  HADD2.F32 R11, -RZ, R3.H0_H0 ;  /* 0x20000003ff0b7230 */ /* 0x020fe20000004100 */
[----:B--2---:R-:W-:Y:S01]  /*b130*/  IADD3 R10, P3, R158, R8, RZ ;  /* 0x000000089e0a7210 */ /* 0x004fe20007f7e0ff */
[----:B------:R-:W-:Y:S01]  /*b140*/  BSSY B1, `(.L_x_294) ;  /* 0x0000009000017945 */ /* 0x000fe20003800000 */
[----:B------:R-:W-:Y:S02]  /*b150*/  ISETP.GT.AND P2, PT, R0, 0x9, P1 ;  /* 0x000000090000780c */ /* 0x000fe40000f44270 */
[----:B------:R-:W-:-:S04]  /*b160*/  FMUL R11, R11, R16 ;  /* 0x000000100b0b7220 */ /* 0x000fc80000400000 */
[----:B------:R-:W-:-:S05]  /*b170*/  FFMA R11, R30, R2, R11 ;  /* 0x000000021e0b7223 */ /* 0x000fca000000000b */
[----:B------:R-:W-:Y:S02]  /*b180*/  F2FP.F16.F32.PACK_AB R14, RZ, R11 ;  /* 0x0000000bff0e723e */ /* 0x000fe400000000ff */
[----:B------:R-:W-:-:S05]  /*b190*/  IADD3.X R11, R156, R9, RZ, P3, !PT ;  /* 0x000000099c0b7210 */ /* 0x000fca0001ffe4ff */
[----:B------:R2:W-:Y:S01]  /*b1a0*/  @P4 STG.E.U16 desc[UR36][R10.64+0x10], R14 ;  /* 0x0000100e0a004986 */ /* 0x0005e2000c101524 */
[----:B------:R-:W-:Y:S05]  /*b1b0*/  @!P2 BRA `(.L_x_295) ;  /* 0x000000000004a947 */ /* 0x000fea0003800000 */
[----:B------:R0:W5:Y:S02]  /*b1c0*/  LDG.E.LTC128B.U16 R3, desc[UR36][R12.64+0x12] ;  /* 0x000012240c037981 */ /* 0x000164000c1e1520 */
.L_x_295:
[----:B------:R-:W-:Y:S05]  /*b1d0*/  BSYNC B1 ;  /* 0x0000000000017941 */ /* 0x000fea0003800000 */
.L_x_294:
[----:B--2--5:R-:W-:Y:S01]  /*b1e0*/  HADD2.F32 R11, -RZ, R3.H0_H0 ;  /* 0x20000003ff0b7230 */ /* 0x024fe20000004100 */
[----:B------:R-:W-:Y:S01]  /*b1f0*/  IADD3 R158, P3, P4, R158, R4, R159 ;  /* 0x000000049e9e7210 */ /* 0x000fe20007c7e09f */
[----:B------:R-:W-:Y:S01]  /*b200*/  BSSY B1, `(.L_x_296) ;  /* 0x0000009000017945 */ /* 0x000fe20003800000 */
[----:B------:R-:W-:Y:S02]  /*b210*/  ISETP.GT.AND P5, PT, R0, 0x10, P0 ;  /* 0x000000100000780c */ /* 0x000fe400007a4270 */
[----:B------:R-:W-:Y:S01]  /*b220*/  FMUL R10, R11, R16 ;  /* 0x000000100b0a7220 */ /* 0x000fe20000400000 */
[----:B------:R-:W-:-:S03]  /*b230*/  IADD3.X R159, R156, R5, R161, P3, P4 ;  /* 0x000000059c9f7210 */ /* 0x000fc60001fe84a1 */
[----:B------:R-:W-:-:S05]  /*b240*/  FFMA R10, R31, R2, R10 ;  /* 0x000000021f0a7223 */ /* 0x000fca000000000a */
[----:B------:R-:W-:-:S05]  /*b250*/  F2FP.F16.F32.PACK_AB R10, RZ, R10 ;  /* 0x0000000aff0a723e */ /* 0x000fca00000000ff */
[----:B------:R2:W-:Y:S01]  /*b260*/  @P2 STG.E.U16 desc[UR36][R158.64+0x12], R10 ;  /* 0x0000120a9e002986 */ /* 0x0005e2000c101524 */
[----:B------:R-:W-:Y:S05]  /*b270*/  @!P5 BRA `(.L_x_297) ;  /* 0x000000000004d947 */ /* 0x000fea0003800000 */
[----:B------:R0:W5:Y:S02]  /*b280*/  LDG.E.LTC128B.U16 R3, desc[UR36][R6.64+0x20] ;  /* 0x0000202406037981 */ /* 0x000164000c1e1520 */
.L_x_297:
[----:B------:R-:W-:Y:S05]  /*b290*/  BSYNC B1 ;  /* 0x0000000000017941 */ /* 0x000fea0003800000 */
.L_x_296:
[----:B-----5:R-:W-:Y:S01]  /*b2a0*/  HADD2.F32 R5, -RZ, R3.H0_H0 ;  /* 0x20000003ff057230 */ /* 0x020fe20000004100 */
        /* <DEDUP_REMOVED lines=8> */
.L_x_299:
[----:B------:R-:W-:Y:S05]  /*b330*/  BSYNC B1 ;  /* 0x0000000000017941 */ /* 0x000fea0003800000 */
.L_x_298:
[----:B0----5:R-:W-:Y:S01]  /*b340*/  HADD2.F32 R5, -RZ, R3.H0_H0 ;  /* 0x20000003ff057230 */ /* 0x021fe20000004100 */
        /* <DEDUP_REMOVED lines=8> */
.L_x_301:
[----:B------:R-:W-:Y:S05]  /*b3d0*/  BSYNC B1 ;  /* 0x0000000000017941 */ /* 0x000fea0003800000 */
.L_x_300:
[----:B-----5:R-:W-:Y:S01]  /*b3e0*/  HADD2.F32 R5, -RZ, R3.H0_H0 ;  /* 0x20000003ff057230 */ /* 0x020fe20000004100 */
[----:B------:R-:W-:Y:S01]  /*b3f0*/  ISETP.GT.AND P2, PT, R0, 0x11, P1 ;  /* 0x000000110000780c */ /* 0x000fe20000f44270 */
[----:B0-----:R-:W-:Y:S01]  /*b400*/  @P3 IMAD.MOV.U32 R4, RZ, RZ, R158 ;  /* 0x000000ffff043224 */ /* 0x001fe200078e009e */
[----:B------:R-:W-:Y:S02]  /*b410*/  BSSY B1, `(.L_x_302) ;  /* 0x0000009000017945 */ /* 0x000fe40003800000 */
[----:B------:R-:W-:-:S04]  /*b420*/  FMUL R5, R5, R16 ;  /* 0x0000001005057220 */ /* 0x000fc80000400000 */
[----:B------:R-:W-:-:S05]  /*b430*/  FFMA R5, R34, R2, R5 ;  /* 0x0000000222057223 */ /* 0x000fca0000000005 */
[----:B------:R-:W-:-:S04]  /*b440*/  F2FP.F16.F32.PACK_AB R5, RZ, R5 ;  /* 0x00000005ff05723e */ /* 0x000fc800000000ff */
[----:B--2---:R-:W-:Y:S01]  /*b450*/  PRMT R10, R5, 0x7610, R10 ;  /* 0x00007610050a7816 */ /* 0x004fe2000000000a */
[----:B------:R-:W-:-:S05]  /*b460*/  @P3 IMAD.MOV.U32 R5, RZ, RZ, R159 ;  /* 0x000000ffff053224 */ /* 0x000fca00078e009f */
[----:B------:R0:W-:Y:S01]  /*b470*/  @P3 STG.E.U16 desc[UR36][R4.64+0x20], R10 ;  /* 0x0000200a04003986 */ /* 0x0001e2000c101524 */
[----:B------:R-:W-:Y:S05]  /*b480*/  @!P2 BRA `(.L_x_303) ;  /* 0x000000000004a947 */ /* 0x000fea0003800000 */
[----:B------:R2:W5:Y:S02]  /*b490*/  LDG.E.LTC128B.U16 R3, desc[UR36][R12.64+0x22] ;  /* 0x000022240c037981 */ /* 0x000564000c1e1520 */
.L_x_303:
[----:B------:R-:W-:Y:S05]  /*b4a0*/  BSYNC B1 ;  /* 0x0000000000017941 */ /* 0x000fea0003800000 */
.L_x_302:
[----:B0----5:R-:W-:Y:S01]  /*b4b0*/  HADD2.F32 R5, -RZ, R3.H0_H0 ;  /* 0x20000003ff057230 */ /* 0x021fe20000004100 */
[----:B------:R-:W-:Y:S01]  /*b4c0*/  ISETP.GT.AND P3, PT, R0, 0x18, P0 ;  /* 0x000000180000780c */ /* 0x000fe20000764270 */
[----:B------:R-:W-:Y:S03]  /*b4d0*/  BSSY B1, `(.L_x_304) ;  /* 0x000000a000017945 */ /* 0x000fe60003800000 */
[----:B------:R-:W-:Y:S01]  /*b4e0*/  FMUL R4, R5, R16 ;  /* 0x0000001005047220 */ /* 0x000fe20000400000 */
[----:B------:R-:W-:-:S03]  /*b4f0*/  @P2 IMAD.MOV.U32 R5, RZ, RZ, R159 ;  /* 0x000000ffff052224 */ /* 0x000fc600078e009f */
[----:B------:R-:W-:-:S05]  /*b500*/  FFMA R4, R35, R2, R4 ;  /* 0x0000000223047223 */ /* 0x000fca0000000004 */
[----:B------:R-:W-:-:S04]  /*b510*/  F2FP.F16.F32.PACK_AB R4, RZ, R4 ;  /* 0x00000004ff04723e */ /* 0x000fc800000000ff */
[----:B------:R-:W-:Y:S01]  /*b520*/  PRMT R10, R4, 0x7610, R10 ;  /* 0x00007610040a7816 */ /* 0x000fe2000000000a */
[----:B------:R-:W-:-:S05]  /*b530*/  @P2 IMAD.MOV.U32 R4, RZ, RZ, R158 ;  /* 0x000000ffff042224 */ /* 0x000fca00078e009e */
[----:B------:R0:W-:Y:S01]  /*b540*/  @P2 STG.E.U16 desc[UR36][R4.64+0x22], R10 ;  /* 0x0000220a04002986 */ /* 0x0001e2000c101524 */
[----:B------:R-:W-:Y:S05]  /*b550*/  @!P3 BRA `(.L_x_305) ;  /* 0x000000000004b947 */ /* 0x000fea0003800000 */
[----:B------:R0:W5:Y:S02]  /*b560*/  LDG.E.LTC128B.U16 R3, desc[UR36][R6.64+0x30] ;  /* 0x0000302406037981 */ /* 0x000164000c1e1520 */
.L_x_305:
[----:B------:R-:W-:Y:S05]  /*b570*/  BSYNC B1 ;  /* 0x0000000000017941 */ /* 0x000fea0003800000 */
.L_x_304:
        /* <DEDUP_REMOVED lines=9> */
.L_x_307:
[----:B------:R-:W-:Y:S05]  /*b610*/  BSYNC B1 ;  /* 0x0000000000017941 */ /* 0x000fea0003800000 */
.L_x_306:
        /* <DEDUP_REMOVED lines=9> */
.L_x_309:
[----:B------:R-:W-:Y:S05]  /*b6b0*/  BSYNC B1 ;  /* 0x0000000000017941 */ /* 0x000fea0003800000 */
.L_x_308:
[----:B-----5:R-:W-:Y:S01]  /*b6c0*/  HADD2.F32 R5, -RZ, R3.H0_H0 ;  /* 0x20000003ff057230 */ /* 0x020fe20000004100 */
[----:B0-----:R-:W-:Y:S01]  /*b6d0*/  @P3 MOV R4, R158 ;  /* 0x0000009e00043202 */ /* 0x001fe20000000f00 */
[----:B------:R-:W-:Y:S01]  /*b6e0*/  BSSY B1, `(.L_x_310) ;  /* 0x000000a000017945 */ /* 0x000fe20003800000 */
[----:B------:R-:W-:Y:S02]  /*b6f0*/  ISETP.GT.AND P2, PT, R0, 0x19, P1 ;  /* 0x000000190000780c */ /* 0x000fe40000f44270 */
[----:B------:R-:W-:-:S04]  /*b700*/  FMUL R5, R5, R16 ;  /* 0x0000001005057220 */ /* 0x000fc80000400000 */
[----:B------:R-:W-:-:S05]  /*b710*/  FFMA R5, R38, R2, R5 ;  /* 0x0000000226057223 */ /* 0x000fca0000000005 */
[----:B------:R-:W-:-:S04]  /*b720*/  F2FP.F16.F32.PACK_AB R5, RZ, R5 ;  /* 0x00000005ff05723e */ /* 0x000fc800000000ff */
[----:B------:R-:W-:Y:S01]  /*b730*/  PRMT R10, R5, 0x7610, R10 ;  /* 0x00007610050a7816 */ /* 0x000fe2000000000a */
[----:B------:R-:W-:-:S05]  /*b740*/  @P3 IMAD.MOV.U32 R5, RZ, RZ, R159 ;  /* 0x000000ffff053224 */ /* 0x000fca00078e009f */
[----:B------:R0:W-:Y:S01]  /*b750*/  @P3 STG.E.U16 desc[UR36][R4.64+0x30], R10 ;  /* 0x0000300a04003986 */ /* 0x0001e2000c101524 */
[----:B------:R-:W-:Y:S05]  /*b760*/  @!P2 BRA `(.L_x_311) ;  /* 0x000000000004a947 */ /* 0x000fea0003800000 */
[----:B------:R0:W5:Y:S02]  /*b770*/  LDG.E.LTC128B.U16 R3, desc[UR36][R12.64+0x32] ;  /* 0x000032240c037981 */ /* 0x000164000c1e1520 */
.L_x_311:
[----:B------:R-:W-:Y:S05]  /*b780*/  BSYNC B1 ;  /* 0x0000000000017941 */ /* 0x000fea0003800000 */
.L_x_310:
        /* <DEDUP_REMOVED lines=12> */
.L_x_313:
[----:B------:R-:W-:Y:S05]  /*b850*/  BSYNC B1 ;  /* 0x0000000000017941 */ /* 0x000fea0003800000 */
.L_x_312:
        /* <DEDUP_REMOVED lines=9> */
.L_x_315:
[----:B------:R-:W-:Y:S05]  /*b8f0*/  BSYNC B1 ;  /* 0x0000000000017941 */ /* 0x000fea0003800000 */
.L_x_314:
        /* <DEDUP_REMOVED lines=9> */
.L_x_317:
[----:B------:R-:W-:Y:S05]  /*b990*/  BSYNC B1 ;  /* 0x0000000000017941 */ /* 0x000fea0003800000 */
.L_x_316:
[----:B-----5:R-:W-:Y:S01]  /*b9a0*/  HADD2.F32 R5, -RZ, R3.H0_H0 ;  /* 0x20000003ff057230 */ /* 0x020fe20000004100 */
[----:B------:R-:W-:Y:S01]  /*b9b0*/  ISETP.GT.AND P2, PT, R0, 0x21, P1 ;  /* 0x000000210000780c */ /* 0x000fe20000f44270 */
[----:B0-----:R-:W-:Y:S01]  /*b9c0*/  @P3 IMAD.MOV.U32 R4, RZ, RZ, R158 ;  /* 0x000000ffff043224 */ /* 0x001fe200078e009e */
[----:B------:R-:W-:Y:S02]  /*b9d0*/  BSSY B1, `(.L_x_318) ;  /* 0x0000009000017945 */ /* 0x000fe40003800000 */
[----:B------:R-:W-:-:S04]  /*b9e0*/  FMUL R5, R5, R16 ;  /* 0x0000001005057220 */ /* 0x000fc80000400000 */
[----:B------:R-:W-:-:S05]  /*b9f0*/  FFMA R5, R42, R2, R5 ;  /* 0x000000022a057223 */ /* 0x000fca0000000005 */
[----:B------:R-:W-:-:S04]  /*ba00*/  F2FP.F16.F32.PACK_AB R5, RZ, R5 ;  /* 0x00000005ff05723e */ /* 0x000fc800000000ff */
[----:B------:R-:W-:Y:S02]  /*ba10*/  PRMT R10, R5, 0x7610, R10 ;  /* 0x00007610050a7816 */ /* 0x000fe4000000000a */
[----:B------:R-:W-:-:S05]  /*ba20*/  @P3 MOV R5, R159 ;  /* 0x0000009f00053202 */ /* 0x000fca0000000f00 */
[----:B------:R0:W-:Y:S01]  /*ba30*/  @P3 STG.E.U16 desc[UR36][R4.64+0x40], R10 ;  /* 0x0000400a04003986 */ /* 0x0001e2000c101524 */
[----:B------:R-:W-:Y:S05]  /*ba40*/  @!P2 BRA `(.L_x_319) ;  /* 0x000000000004a947 */ /* 0x000fea0003800000 */
[----:B------:R0:W5:Y:S02]  /*ba50*/  LDG.E.LTC128B.U16 R3, desc[UR36][R12.64+0x42] ;  /* 0x000042240c037981 */ /* 0x000164000c1e1520 */
.L_x_319:
[----:B------:R-:W-:Y:S05]  /*ba60*/  BSYNC B1 ;  /* 0x0000000000017941 */ /* 0x000fea0003800000 */
.L_x_318:
        /* <DEDUP_REMOVED lines=12> */
.L_x_321:
[----:B------:R-:W-:Y:S05]  /*bb30*/  BSYNC B1 ;  /* 0x0000000000017941 */ /* 0x000fea0003800000 */
.L_x_320:
        /* <DEDUP_REMOVED lines=9> */
.L_x_323:
[----:B------:R-:W-:Y:S05]  /*bbd0*/  BSYNC B1 ;  /* 0x0000000000017941 */ /* 0x000fea0003800000 */
.L_x_322:
        /* <DEDUP_REMOVED lines=9> */
.L_x_325:
[----:B------:R-:W-:Y:S05]  /*bc70*/  BSYNC B1 ;  /* 0x0000000000017941 */ /* 0x000fea0003800000 */
.L_x_324:
[----:B-----5:R-:W-:Y:S01]  /*bc80*/  HADD2.F32 R5, -RZ, R3.H0_H0 ;  /* 0x20000003ff057230 */ /* 0x020fe20000004100 */
[----:B------:R-:W-:Y:S01]  /*bc90*/  ISETP.GT.AND P2, PT, R0, 0x29, P1 ;  /* 0x000000290000780c */ /* 0x000fe20000f44270 */
[----:B0-----:R-:W-:Y:S01]  /*bca0*/  @P3 IMAD.MOV.U32 R4, RZ, RZ, R158 ;  /* 0x000000ffff043224 */ /* 0x001fe200078e009e */
[----:B------:R-:W-:Y:S02]  /*bcb0*/  BSSY B1, `(.L_x_326) ;  /* 0x0000009000017945 */ /* 0x000fe40003800000 */
        /* <DEDUP_REMOVED lines=8> */
.L_x_327:
[----:B------:R-:W-:Y:S05]  /*bd40*/  BSYNC B1 ;  /* 0x0000000000017941 */ /* 0x000fea0003800000 */
.L_x_326:
[----:B0----5:R-:W-:Y:S01]  /*bd50*/  HADD2.F32 R5, -RZ, R3.H0_H0 ;  /* 0x20000003ff057230 */ /* 0x021fe20000004100 */
[----:B------:R-:W-:Y:S01]  /*bd60*/  ISETP.GT.AND P3, PT, R0, 0x30, P0 ;  /* 0x000000300000780c */ /* 0x000fe20000764270 */
[----:B------:R-:W-:Y:S03]  /*bd70*/  BSSY B1, `(.L_x_328) ;  /* 0x000000a000017945 */ /* 0x000fe60003800000 */
[----:B------:R-:W-:Y:S01]  /*bd80*/  FMUL R4, R5, R16 ;  /* 0x0000001005047220 */ /* 0x000fe20000400000 */
[----:B------:R-:W-:-:S03]  /*bd90*/  @P2 IMAD.MOV.U32 R5, RZ, RZ, R159 ;  /* 0x000000ffff052224 */ /* 0x000fc600078e009f */
[----:B------:R-:W-:-:S05]  /*bda0*/  FFMA R4, R47, R2, R4 ;  /* 0x000000022f047223 */ /* 0x000fca0000000004 */
[----:B------:R-:W-:-:S04]  /*bdb0*/  F2FP.F16.F32.PACK_AB R4, RZ, R4 ;  /* 0x00000004ff04723e */ /* 0x000fc800000000ff */
[----:B------:R-:W-:Y:S02]  /*bdc0*/  PRMT R10, R4, 0x7610, R10 ;  /* 0x00007610040a7816 */ /* 0x000fe4000000000a */
[----:B------:R-:W-:-:S05]  /*bdd0*/  @P2 MOV R4, R158 ;  /* 0x0000009e00042202 */ /* 0x000fca0000000f00 */
[----:B------:R0:W-:Y:S01]  /*bde0*/  @P2 STG.E.U16 desc[UR36][R4.64+0x52], R10 ;  /* 0x0000520a04002986 */ /* 0x0001e2000c101524 */
[----:B------:R-:W-:Y:S05]  /*bdf0*/  @!P3 BRA `(.L_x_329) ;  /* 0x000000000004b947 */ /* 0x000fea0003800000 */
[----:B------:R0:W5:Y:S02]  /*be00*/  LDG.E.LTC128B.U16 R3, desc[UR36][R6.64+0x60] ;  /* 0x0000602406037981 */ /* 0x000164000c1e1520 */
.L_x_329:
[----:B------:R-:W-:Y:S05]  /*be10*/  BSYNC B1 ;  /* 0x0000000000017941 */ /* 0x000fea0003800000 */
.L_x_328:
        /* <DEDUP_REMOVED lines=9> */
.L_x_331:
[----:B------:R-:W-:Y:S05]  /*beb0*/  BSYNC B1 ;  /* 0x0000000000017941 */ /* 0x000fea0003800000 */
.L_x_330:
        /* <DEDUP_REMOVED lines=9> */
.L_x_333:
[----:B------:R-:W-:Y:S05]  /*bf50*/  BSYNC B1 ;  /* 0x0000000000017941 */ /* 0x000fea0003800000 */
.L_x_332:
        /* <DEDUP_REMOVED lines=12> */
.L_x_335:
[----:B------:R-:W-:Y:S05]  /*c020*/  BSYNC B1 ;  /* 0x0000000000017941 */ /* 0x000fea0003800000 */
.L_x_334:
[----:B0----5:R-:W-:Y:S01]  /*c030*/  HADD2.F32 R5, -RZ, R3.H0_H0 ;  /* 0x20000003ff057230 */ /* 0x021fe20000004100 */
[----:B------:R-:W-:Y:S01]  /*c040*/  ISETP.GT.AND P3, PT, R0, 0x38, P0 ;  /* 0x000000380000780c */ /* 0x000fe20000764270 */
[----:B------:R-:W-:Y:S03]  /*c050*/  BSSY B1, `(.L_x_336) ;  /* 0x000000a000017945 */ /* 0x000fe60003800000 */
[----:B------:R-:W-:Y:S01]  /*c060*/  FMUL R4, R5, R16 ;  /* 0x0000001005047220 */ /* 0x000fe20000400000 */
[----:B------:R-:W-:-:S03]  /*c070*/  @P2 MOV R5, R159 ;  /* 0x0000009f00052202 */ /* 0x000fc60000000f00 */
[----:B------:R-:W-:-:S05]  /*c080*/  FFMA R4, R51, R2, R4 ;  /* 0x0000000233047223 */ /* 0x000fca0000000004 */
[----:B------:R-:W-:-:S04]  /*c090*/  F2FP.F16.F32.PACK_AB R4, RZ, R4 ;  /* 0x00000004ff04723e */ /* 0x000fc800000000ff */
[----:B------:R-:W-:Y:S01]  /*c0a0*/  PRMT R10, R4, 0x7610, R10 ;  /* 0x00007610040a7816 */ /* 0x000fe2000000000a */
[----:B------:R-:W-:-:S05]  /*c0b0*/  @P2 IMAD.MOV.U32 R4, RZ, RZ, R158 ;  /* 0x000000ffff042224 */ /* 0x000fca00078e009e */
[----:B------:R0:W-:Y:S01]  /*c0c0*/  @P2 STG.E.U16 desc[UR36][R4.64+0x62], R10 ;  /* 0x0000620a04002986 */ /* 0x0001e2000c101524 */
[----:B------:R-:W-:Y:S05]  /*c0d0*/  @!P3 BRA `(.L_x_337) ;  /* 0x000000000004b947 */ /* 0x000fea0003800000 */
[----:B------:R0:W5:Y:S02]  /*c0e0*/  LDG.E.LTC128B.U16 R3, desc[UR36][R6.64+0x70] ;  /* 0x0000702406037981 */ /* 0x000164000c1e1520 */
.L_x_337:
[----:B------:R-:W-:Y:S05]  /*c0f0*/  BSYNC B1 ;  /* 0x0000000000017941 */ /* 0x000fea0003800000 */
.L_x_336:
        /* <DEDUP_REMOVED lines=9> */
.L_x_339:
[----:B------:R-:W-:Y:S05]  /*c190*/  BSYNC B1 ;  /* 0x0000000000017941 */ /* 0x000fea0003800000 */
.L_x_338:
        /* <DEDUP_REMOVED lines=9> */
.L_x_341:
[----:B------:R-:W-:Y:S05]  /*c230*/  BSYNC B1 ;  /* 0x0000000000017941 */ /* 0x000fea0003800000 */
.L_x_340:
        /* <DEDUP_REMOVED lines=12> */
.L_x_343:
[----:B------:R-:W-:Y:S05]  /*c300*/  BSYNC B1 ;  /* 0x0000000000017941 */ /* 0x000fea0003800000 */
.L_x_342:
        /* <DEDUP_REMOVED lines=12> */
.L_x_345:
[----:B------:R-:W-:Y:S05]  /*c3d0*/  BSYNC B1 ;  /* 0x0000000000017941 */ /* 0x000fea0003800000 */
.L_x_344:
        /* <DEDUP_REMOVED lines=9> */
.L_x_347:
[----:B------:R-:W-:Y:S05]  /*c470*/  BSYNC B1 ;  /* 0x0000000000017941 */ /* 0x000fea0003800000 */
.L_x_346:
        /* <DEDUP_REMOVED lines=9> */
.L_x_349:
[----:B------:R-:W-:Y:S05]  /*c510*/  BSYNC B1 ;  /* 0x0000000000017941 */ /* 0x000fea0003800000 */
.L_x_348:
        /* <DEDUP_REMOVED lines=12> */
.L_x_351:
[----:B------:R-:W-:Y:S05]  /*c5e0*/  BSYNC B1 ;  /* 0x0000000000017941 */ /* 0x000fea0003800000 */
.L_x_350:
        /* <DEDUP_REMOVED lines=12> */
.L_x_353:
[----:B------:R-:W-:Y:S05]  /*c6b0*/  BSYNC B1 ;  /* 0x0000000000017941 */ /* 0x000fea0003800000 */
.L_x_352:
        /* <DEDUP_REMOVED lines=9> */
.L_x_355:
[----:B------:R-:W-:Y:S05]  /*c750*/  BSYNC B1 ;  /* 0x0000000000017941 */ /* 0x000fea0003800000 */
.L_x_354:
        /* <DEDUP_REMOVED lines=9> */
.L_x_357:
[----:B------:R-:W-:Y:S05]  /*c7f0*/  BSYNC B1 ;  /* 0x0000000000017941 */ /* 0x000fea0003800000 */
.L_x_356:
        /* <DEDUP_REMOVED lines=12> */
.L_x_359:
[----:B------:R-:W-:Y:S05]  /*c8c0*/  BSYNC B1 ;  /* 0x0000000000017941 */ /* 0x000fea0003800000 */
.L_x_358:
        /* <DEDUP_REMOVED lines=12> */
.L_x_361:
[----:B------:R-:W-:Y:S05]  /*c990*/  BSYNC B1 ;  /* 0x0000000000017941 */ /* 0x000fea0003800000 */
.L_x_360:
        /* <DEDUP_REMOVED lines=9> */
.L_x_363:
[----:B------:R-:W-:Y:S05]  /*ca30*/  BSYNC B1 ;  /* 0x0000000000017941 */ /* 0x000fea0003800000 */
.L_x_362:
        /* <DEDUP_REMOVED lines=9> */
.L_x_365:
[----:B------:R-:W-:Y:S05]  /*cad0*/  BSYNC B1 ;  /* 0x0000000000017941 */ /* 0x000fea0003800000 */
.L_x_364:
        /* <DEDUP_REMOVED lines=12> */
.L_x_367:
[----:B------:R-:W-:Y:S05]  /*cba0*/  BSYNC B1 ;  /* 0x0000000000017941 */ /* 0x000fea0003800000 */
.L_x_366:
        /* <DEDUP_REMOVED lines=12> */
.L_x_369:
[----:B------:R-:W-:Y:S05]  /*cc70*/  BSYNC B1 ;  /* 0x0000000000017941 */ /* 0x000fea0003800000 */
.L_x_368:
        /* <DEDUP_REMOVED lines=9> */
.L_x_371:
[----:B------:R-:W-:Y:S05]  /*cd10*/  BSYNC B1 ;  /* 0x0000000000017941 */ /* 0x000fea0003800000 */
.L_x_370:
        /* <DEDUP_REMOVED lines=9> */
.L_x_373:
[----:B------:R-:W-:Y:S05]  /*cdb0*/  BSYNC B1 ;  /* 0x0000000000017941 */ /* 0x000fea0003800000 */
.L_x_372:
        /* <DEDUP_REMOVED lines=12> */
.L_x_375:
[----:B------:R-:W-:Y:S05]  /*ce80*/  BSYNC B1 ;  /* 0x0000000000017941 */ /* 0x000fea0003800000 */
.L_x_374:
        /* <DEDUP_REMOVED lines=12> */
.L_x_377:
[----:B------:R-:W-:Y:S05]  /*cf50*/  BSYNC B1 ;  /* 0x0000000000017941 */ /* 0x000fea0003800000 */
.L_x_376:
        /* <DEDUP_REMOVED lines=9> */
.L_x_379:
[----:B------:R-:W-:Y:S05]  /*cff0*/  BSYNC B1 ;  /* 0x0000000000017941 */ /* 0x000fea0003800000 */
.L_x_378:
        /* <DEDUP_REMOVED lines=9> */
.L_x_381:
[----:B------:R-:W-:Y:S05]  /*d090*/  BSYNC B1 ;  /* 0x0000000000017941 */ /* 0x000fea0003800000 */
.L_x_380:
        /* <DEDUP_REMOVED lines=12> */
.L_x_383:
[----:B------:R-:W-:Y:S05]  /*d160*/  BSYNC B1 ;  /* 0x0000000000017941 */ /* 0x000fea0003800000 */
.L_x_382:
        /* <DEDUP_REMOVED lines=12> */
.L_x_385:
[----:B------:R-:W-:Y:S05]  /*d230*/  BSYNC B1 ;  /* 0x0000000000017941 */ /* 0x000fea0003800000 */
.L_x_384:
        /* <DEDUP_REMOVED lines=9> */
.L_x_387:
[----:B------:R-:W-:Y:S05]  /*d2d0*/  BSYNC B1 ;  /* 0x0000000000017941 */ /* 0x000fea0003800000 */
.L_x_386:
        /* <DEDUP_REMOVED lines=9> */
.L_x_389:
[----:B------:R-:W-:Y:S05]  /*d370*/  BSYNC B1 ;  /* 0x0000000000017941 */ /* 0x000fea0003800000 */
.L_x_388:
        /* <DEDUP_REMOVED lines=12> */
.L_x_391:
[----:B------:R-:W-:Y:S05]  /*d440*/  BSYNC B1 ;  /* 0x0000000000017941 */ /* 0x000fea0003800000 */
.L_x_390:
        /* <DEDUP_REMOVED lines=12> */
.L_x_393:
[----:B------:R-:W-:Y:S05]  /*d510*/  BSYNC B1 ;  /* 0x0000000000017941 */ /* 0x000fea0003800000 */
.L_x_392:
        /* <DEDUP_REMOVED lines=9> */
.L_x_395:
[----:B------:R-:W-:Y:S05]  /*d5b0*/  BSYNC B1 ;  /* 0x0000000000017941 */ /* 0x000fea0003800000 */
.L_x_394:
        /* <DEDUP_REMOVED lines=9> */
.L_x_397:
[----:B------:R-:W-:Y:S05]  /*d650*/  BSYNC B1 ;  /* 0x0000000000017941 */ /* 0x000fea0003800000 */
.L_x_396:
        /* <DEDUP_REMOVED lines=12> */
.L_x_399:
[----:B------:R-:W-:Y:S05]  /*d720*/  BSYNC B1 ;  /* 0x0000000000017941 */ /* 0x000fea0003800000 */
.L_x_398:
        /* <DEDUP_REMOVED lines=12> */
.L_x_401:
[----:B------:R-:W-:Y:S05]  /*d7f0*/  BSYNC B1 ;  /* 0x0000000000017941 */ /* 0x000fea0003800000 */
.L_x_400:
        /* <DEDUP_REMOVED lines=9> */
.L_x_403:
[----:B------:R-:W-:Y:S05]  /*d890*/  BSYNC B1 ;  /* 0x0000000000017941 */ /* 0x000fea0003800000 */
.L_x_402:
        /* <DEDUP_REMOVED lines=9> */
.L_x_405:
[----:B------:R-:W-:Y:S05]  /*d930*/  BSYNC B1 ;  /* 0x0000000000017941 */ /* 0x000fea0003800000 */
.L_x_404:
        /* <DEDUP_REMOVED lines=12> */
.L_x_407:
[----:B------:R-:W-:Y:S05]  /*da00*/  BSYNC B1 ;  /* 0x0000000000017941 */ /* 0x000fea0003800000 */
.L_x_406:
        /* <DEDUP_REMOVED lines=12> */
.L_x_409:
[----:B------:R-:W-:Y:S05]  /*dad0*/  BSYNC B1 ;  /* 0x0000000000017941 */ /* 0x000fea0003800000 */
.L_x_408:
        /* <DEDUP_REMOVED lines=9> */
.L_x_411:
[----:B------:R-:W-:Y:S05]  /*db70*/  BSYNC B1 ;  /* 0x0000000000017941 */ /* 0x000fea0003800000 */
.L_x_410:
        /* <DEDUP_REMOVED lines=9> */
.L_x_413:
[----:B------:R-:W-:Y:S05]  /*dc10*/  BSYNC B1 ;  /* 0x0000000000017941 */ /* 0x000fea0003800000 */
.L_x_412:
        /* <DEDUP_REMOVED lines=12> */
.L_x_415:
[----:B------:R-:W-:Y:S05]  /*dce0*/  BSYNC B1 ;  /* 0x0000000000017941 */ /* 0x000fea0003800000 */
.L_x_414:
        /* <DEDUP_REMOVED lines=12> */
.L_x_417:
[----:B------:R-:W-:Y:S05]  /*ddb0*/  BSYNC B1 ;  /* 0x0000000000017941 */ /* 0x000fea0003800000 */
.L_x_416:
        /* <DEDUP_REMOVED lines=9> */
.L_x_419:
[----:B------:R-:W-:Y:S05]  /*de50*/  BSYNC B1 ;  /* 0x0000000000017941 */ /* 0x000fea0003800000 */
.L_x_418:
        /* <DEDUP_REMOVED lines=9> */
.L_x_421:
[----:B------:R-:W-:Y:S05]  /*def0*/  BSYNC B1 ;  /* 0x0000000000017941 */ /* 0x000fea0003800000 */
.L_x_420:
        /* <DEDUP_REMOVED lines=12> */
.L_x_423:
[----:B------:R-:W-:Y:S05]  /*dfc0*/  BSYNC B1 ;  /* 0x0000000000017941 */ /* 0x000fea0003800000 */
.L_x_422:
        /* <DEDUP_REMOVED lines=12> */
.L_x_425:
[----:B------:R-:W-:Y:S05]  /*e090*/  BSYNC B1 ;  /* 0x0000000000017941 */ /* 0x000fea0003800000 */
.L_x_424:
        /* <DEDUP_REMOVED lines=9> */
.L_x_427:
[----:B------:R-:W-:Y:S05]  /*e130*/  BSYNC B1 ;  /* 0x0000000000017941 */ /* 0x000fea0003800000 */
.L_x_426:
        /* <DEDUP_REMOVED lines=9> */
.L_x_429:
[----:B------:R-:W-:Y:S05]  /*e1d0*/  BSYNC B1 ;  /* 0x0000000000017941 */ /* 0x000fea0003800000 */
.L_x_428:
        /* <DEDUP_REMOVED lines=12> */
.L_x_431:
[----:B------:R-:W-:Y:S05]  /*e2a0*/  BSYNC B1 ;  /* 0x0000000000017941 */ /* 0x000fea0003800000 */
.L_x_430:
        /* <DEDUP_REMOVED lines=12> */
.L_x_433:
[----:B------:R-:W-:Y:S05]  /*e370*/  BSYNC B1 ;  /* 0x0000000000017941 */ /* 0x000fea0003800000 */
.L_x_432:
        /* <DEDUP_REMOVED lines=9> */
.L_x_435:
[----:B------:R-:W-:Y:S05]  /*e410*/  BSYNC B1 ;  /* 0x0000000000017941 */ /* 0x000fea0003800000 */
.L_x_434:
        /* <DEDUP_REMOVED lines=9> */
.L_x_437:
[----:B------:R-:W-:Y:S05]  /*e4b0*/  BSYNC B1 ;  /* 0x0000000000017941 */ /* 0x000fea0003800000 */
.L_x_436:
        /* <DEDUP_REMOVED lines=12> */
.L_x_439:
[----:B------:R-:W-:Y:S05]  /*e580*/  BSYNC B1 ;  /* 0x0000000000017941 */ /* 0x000fea0003800000 */
.L_x_438:
        /* <DEDUP_REMOVED lines=12> */
.L_x_441:
[----:B------:R-:W-:Y:S05]  /*e650*/  BSYNC B1 ;  /* 0x0000000000017941 */ /* 0x000fea0003800000 */
.L_x_440:
        /* <DEDUP_REMOVED lines=9> */
.L_x_443:
[----:B------:R-:W-:Y:S05]  /*e6f0*/  BSYNC B1 ;  /* 0x0000000000017941 */ /* 0x000fea0003800000 */
.L_x_442:
        /* <DEDUP_REMOVED lines=9> */
.L_x_445:
[----:B------:R-:W-:Y:S05]  /*e790*/  BSYNC B1 ;  /* 0x0000000000017941 */ /* 0x000fea0003800000 */
.L_x_444:
        /* <DEDUP_REMOVED lines=12> */
.L_x_447:
[----:B------:R-:W-:Y:S05]  /*e860*/  BSYNC B1 ;  /* 0x0000000000017941 */ /* 0x000fea0003800000 */
.L_x_446:
        /* <DEDUP_REMOVED lines=12> */
.L_x_449:
[----:B------:R-:W-:Y:S05]  /*e930*/  BSYNC B1 ;  /* 0x0000000000017941 */ /* 0x000fea0003800000 */
.L_x_448:
        /* <DEDUP_REMOVED lines=9> */
.L_x_451:
[----:B------:R-:W-:Y:S05]  /*e9d0*/  BSYNC B1 ;  /* 0x0000000000017941 */ /* 0x000fea0003800000 */
.L_x_450:
        /* <DEDUP_REMOVED lines=9> */
.L_x_453:
[----:B------:R-:W-:Y:S05]  /*ea70*/  BSYNC B1 ;  /* 0x0000000000017941 */ /* 0x000fea0003800000 */
.L_x_452:
        /* <DEDUP_REMOVED lines=12> */
.L_x_455:
[----:B------:R-:W-:Y:S05]  /*eb40*/  BSYNC B1 ;  /* 0x0000000000017941 */ /* 0x000fea0003800000 */
.L_x_454:
        /* <DEDUP_REMOVED lines=12> */
.L_x_457:
[----:B------:R-:W-:Y:S05]  /*ec10*/  BSYNC B1 ;  /* 0x0000000000017941 */ /* 0x000fea0003800000 */
.L_x_456:
        /* <DEDUP_REMOVED lines=9> */
.L_x_459:
[----:B------:R-:W-:Y:S05]  /*ecb0*/  BSYNC B1 ;  /* 0x0000000000017941 */ /* 0x000fea0003800000 */
.L_x_458:
        /* <DEDUP_REMOVED lines=9> */
.L_x_461:
[----:B------:R-:W-:Y:S05]  /*ed50*/  BSYNC B1 ;  /* 0x0000000000017941 */ /* 0x000fea0003800000 */
.L_x_460:
        /* <DEDUP_REMOVED lines=12> */
.L_x_463:
[----:B------:R-:W-:Y:S05]  /*ee20*/  BSYNC B1 ;  /* 0x0000000000017941 */ /* 0x000fea0003800000 */
.L_x_462:
        /* <DEDUP_REMOVED lines=12> */
.L_x_465:
[----:B------:R-:W-:Y:S05]  /*eef0*/  BSYNC B1 ;  /* 0x0000000000017941 */ /* 0x000fea0003800000 */
.L_x_464:
        /* <DEDUP_REMOVED lines=9> */
.L_x_467:
[----:B------:R-:W-:Y:S05]  /*ef90*/  BSYNC B1 ;  /* 0x0000000000017941 */ /* 0x000fea0003800000 */
.L_x_466:
        /* <DEDUP_REMOVED lines=9> */
.L_x_469:
[----:B------:R-:W-:Y:S05]  /*f030*/  BSYNC B1 ;  /* 0x0000000000017941 */ /* 0x000fea0003800000 */
.L_x_468:
        /* <DEDUP_REMOVED lines=12> */
.L_x_471:
[----:B------:R-:W-:Y:S05]  /*f100*/  BSYNC B1 ;  /* 0x0000000000017941 */ /* 0x000fea0003800000 */
.L_x_470:
        /* <DEDUP_REMOVED lines=12> */
.L_x_473:
[----:B------:R-:W-:Y:S05]  /*f1d0*/  BSYNC B1 ;  /* 0x0000000000017941 */ /* 0x000fea0003800000 */
.L_x_472:
        /* <DEDUP_REMOVED lines=9> */
.L_x_475:
[----:B------:R-:W-:Y:S05]  /*f270*/  BSYNC B1 ;  /* 0x0000000000017941 */ /* 0x000fea0003800000 */
.L_x_474:
        /* <DEDUP_REMOVED lines=9> */
.L_x_477:
[----:B------:R-:W-:Y:S05]  /*f310*/  BSYNC B1 ;  /* 0x0000000000017941 */ /* 0x000fea0003800000 */
.L_x_476:
        /* <DEDUP_REMOVED lines=12> */
.L_x_479:
[----:B------:R-:W-:Y:S05]  /*f3e0*/  BSYNC B1 ;  /* 0x0000000000017941 */ /* 0x000fea0003800000 */
.L_x_478:
        /* <DEDUP_REMOVED lines=12> */
.L_x_481:
[----:B------:R-:W-:Y:S05]  /*f4b0*/  BSYNC B1 ;  /* 0x0000000000017941 */ /* 0x000fea0003800000 */
.L_x_480:
        /* <DEDUP_REMOVED lines=9> */
.L_x_483:
[----:B------:R-:W-:Y:S05]  /*f550*/  BSYNC B1 ;  /* 0x0000000000017941 */ /* 0x000fea0003800000 */
.L_x_482:
        /* <DEDUP_REMOVED lines=9> */
.L_x_485:
[----:B------:R-:W-:Y:S05]  /*f5f0*/  BSYNC B1 ;  /* 0x0000000000017941 */ /* 0x000fea0003800000 */
.L_x_484:
        /* <DEDUP_REMOVED lines=12> */
.L_x_487:
[----:B------:R-:W-:Y:S05]  /*f6c0*/  BSYNC B1 ;  /* 0x0000000000017941 */ /* 0x000fea0003800000 */
.L_x_486:
        /* <DEDUP_REMOVED lines=12> */
.L_x_489:
[----:B------:R-:W-:Y:S05]  /*f790*/  BSYNC B1 ;  /* 0x0000000000017941 */ /* 0x000fea0003800000 */
.L_x_488:
        /* <DEDUP_REMOVED lines=9> */
.L_x_491:
[----:B------:R-:W-:Y:S05]  /*f830*/  BSYNC B1 ;  /* 0x0000000000017941 */ /* 0x000fea0003800000 */
.L_x_490:
        /* <DEDUP_REMOVED lines=9> */
.L_x_493:
[----:B------:R-:W-:Y:S05]  /*f8d0*/  BSYNC B1 ;  /* 0x0000000000017941 */ /* 0x000fea0003800000 */
.L_x_492:
        /* <DEDUP_REMOVED lines=12> */
.L_x_495:
[----:B------:R-:W-:Y:S05]  /*f9a0*/  BSYNC B1 ;  /* 0x0000000000017941 */ /* 0x000fea0003800000 */
.L_x_494:
        /* <DEDUP_REMOVED lines=12> */
.L_x_497:
[----:B------:R-:W-:Y:S05]  /*fa70*/  BSYNC B1 ;  /* 0x0000000000017941 */ /* 0x000fea0003800000 */
.L_x_496:
        /* <DEDUP_REMOVED lines=9> */
.L_x_499:
[----:B------:R-:W-:Y:S05]  /*fb10*/  BSYNC B1 ;  /* 0x0000000000017941 */ /* 0x000fea0003800000 */
.L_x_498:
        /* <DEDUP_REMOVED lines=9> */
.L_x_501:
[----:B------:R-:W-:Y:S05]  /*fbb0*/  BSYNC B1 ;  /* 0x0000000000017941 */ /* 0x000fea0003800000 */
.L_x_500:
        /* <DEDUP_REMOVED lines=12> */
.L_x_503:
[----:B------:R-:W-:Y:S05]  /*fc80*/  BSYNC B1 ;  /* 0x0000000000017941 */ /* 0x000fea0003800000 */
.L_x_502:
        /* <DEDUP_REMOVED lines=12> */
.L_x_505:
[----:B------:R-:W-:Y:S05]  /*fd50*/  BSYNC B1 ;  /* 0x0000000000017941 */ /* 0x000fea0003800000 */
.L_x_504:
        /* <DEDUP_REMOVED lines=9> */
.L_x_507:
[----:B------:R-:W-:Y:S05]  /*fdf0*/  BSYNC B1 ;  /* 0x0000000000017941 */ /* 0x000fea0003800000 */
.L_x_506:
        /* <DEDUP_REMOVED lines=9> */
.L_x_509:
[----:B------:R-:W-:Y:S05]  /*fe90*/  BSYNC B1 ;  /* 0x0000000000017941 */ /* 0x000fea0003800000 */
.L_x_508:
        /* <DEDUP_REMOVED lines=12> */
.L_x_511:
[----:B------:R-:W-:Y:S05]  /*ff60*/  BSYNC B1 ;  /* 0x0000000000017941 */ /* 0x000fea0003800000 */
.L_x_510:
        /* <DEDUP_REMOVED lines=12> */
.L_x_513:
[----:B------:R-:W-:Y:S05]  /*10030*/  BSYNC B1 ;  /* 0x0000000000017941 */ /* 0x000fea0003800000 */
.L_x_512:
        /* <DEDUP_REMOVED lines=9> */
.L_x_515:
[----:B------:R-:W-:Y:S05]  /*100d0*/  BSYNC B1 ;  /* 0x0000000000017941 */ /* 0x000fea0003800000 */
.L_x_514:
        /* <DEDUP_REMOVED lines=9> */
.L_x_517:
[----:B------:R-:W-:Y:S05]  /*10170*/  BSYNC B1 ;  /* 0x0000000000017941 */ /* 0x000fea0003800000 */
.L_x_516:
        /* <DEDUP_REMOVED lines=12> */
.L_x_519:
[----:B------:R-:W-:Y:S05]  /*10240*/  BSYNC B1 ;  /* 0x0000000000017941 */ /* 0x000fea0003800000 */
.L_x_518:
        /* <DEDUP_REMOVED lines=12> */
.L_x_521:
[----:B------:R-:W-:Y:S05]  /*10310*/  BSYNC B1 ;  /* 0x0000000000017941 */ /* 0x000fea0003800000 */
.L_x_520:
        /* <DEDUP_REMOVED lines=9> */
.L_x_523:
[----:B------:R-:W-:Y:S05]  /*103b0*/  BSYNC B1 ;  /* 0x0000000000017941 */ /* 0x000fea0003800000 */
.L_x_522:
        /* <DEDUP_REMOVED lines=9> */
.L_x_525:
[----:B------:R-:W-:Y:S05]  /*10450*/  BSYNC B1 ;  /* 0x0000000000017941 */ /* 0x000fea0003800000 */
.L_x_524:
        /* <DEDUP_REMOVED lines=12> */
.L_x_527:
[----:B------:R-:W-:Y:S05]  /*10520*/  BSYNC B1 ;  /* 0x0000000000017941 */ /* 0x000fea0003800000 */
.L_x_526:
        /* <DEDUP_REMOVED lines=12> */
.L_x_529:
[----:B------:R-:W-:Y:S05]  /*105f0*/  BSYNC B1 ;  /* 0x0000000000017941 */ /* 0x000fea0003800000 */
.L_x_528:
        /* <DEDUP_REMOVED lines=9> */
.L_x_531:
[----:B------:R-:W-:Y:S05]  /*10690*/  BSYNC B1 ;  /* 0x0000000000017941 */ /* 0x000fea0003800000 */
.L_x_530:
        /* <DEDUP_REMOVED lines=9> */
.L_x_533:
[----:B------:R-:W-:Y:S05]  /*10730*/  BSYNC B1 ;  /* 0x0000000000017941 */ /* 0x000fea0003800000 */
.L_x_532:
[----:B-----5:R-:W-:Y:S01]  /*10740*/  HADD2.F32 R5, -RZ, R3.H0_H0 ;  /* 0x20000003ff057230 */ /* 0x020fe20000004100 */
[----:B------:R-:W-:Y:S01]  /*10750*/  ISETP.GT.AND P1, PT, R0, 0xf9, P1 ;  /* 0x000000f90000780c */ /* 0x000fe20000f24270 */
[----:B0-----:R-:W-:Y:S01]  /*10760*/  @P2 IMAD.MOV.U32 R4, RZ, RZ, R158 ;  /* 0x000000ffff042224 */ /* 0x001fe200078e009e */
[----:B------:R-:W-:Y:S02]  /*10770*/  BSSY B1, `(.L_x_534) ;  /* 0x0000009000017945 */ /* 0x000fe40003800000 */
[----:B------:R-:W-:-:S04]  /*10780*/  FMUL R5, R5, R16 ;  /* 0x0000001005057220 */ /* 0x000fc80000400000 */
[----:B------:R-:W-:-:S05]  /*10790*/  FFMA R5, R150, R2, R5 ;  /* 0x0000000296057223 */ /* 0x000fca0000000005 */
[----:B------:R-:W-:-:S04]  /*107a0*/  F2FP.F16.F32.PACK_AB R5, RZ, R5 ;  /* 0x00000005ff05723e */ /* 0x000fc800000000ff */
[----:B-1--4-:R-:W-:Y:S01]  /*107b0*/  PRMT R6, R5, 0x7610, R6 ;  /* 0x0000761005067816 */ /* 0x012fe20000000006 */
[----:B------:R-:W-:-:S05]  /*107c0*/  @P2 IMAD.MOV.U32 R5, RZ, RZ, R159 ;  /* 0x000000ffff052224 */ /* 0x000fca00078e009f */
[----:B------:R0:W-:Y:S01]  /*107d0*/  @P2 STG.E.U16 desc[UR36][R4.64+0x1f0], R6 ;  /* 0x0001f00604002986 */ /* 0x0001e2000c101524 */
[----:B------:R-:W-:Y:S05]  /*107e0*/  @!P1 BRA `(.L_x_535) ;  /* 0x0000000000049947 */ /* 0x000fea0003800000 */
[----:B------:R1:W5:Y:S02]  /*107f0*/  LDG.E.LTC128B.U16 R3, desc[UR36][R12.64+0x1f2] ;  /* 0x0001f2240c037981 */ /* 0x000364000c1e1520 */
.L_x_535:
[----:B------:R-:W-:Y:S05]  /*10800*/  BSYNC B1 ;  /* 0x0000000000017941 */ /* 0x000fea0003800000 */
.L_x_534:
[----:B------:R-:W-:Y:S05]  /*10810*/  @!P1 BRA `(.L_x_536) ;  /* 0x0000004c00b09947 */ /* 0x000fea0003800000 */
[----:B-----5:R-:W-:-:S05]  /*10820*/  HADD2.F32 R3, -RZ, R3.H0_H0 ;  /* 0x20000003ff037230 */ /* 0x020fca0000004100 */
[----:B------:R-:W-:-:S04]  /*10830*/  FMUL R0, R3, R16 ;  /* 0x0000001003007220 */ /* 0x000fc80000400000 */
[----:B------:R-:W-:-:S05]  /*10840*/  FFMA R0, R151, R2, R0 ;  /* 0x0000000297007223 */ /* 0x000fca0000000000 */
[----:B------:R-:W-:-:S05]  /*10850*/  F2FP.F16.F32.PACK_AB R0, RZ, R0 ;  /* 0x00000000ff00723e */ /* 0x000fca00000000ff */
[----:B------:R4:W-:Y:S01]  /*10860*/  STG.E.U16 desc[UR36][R158.64+0x1f2], R0 ;  /* 0x0001f2009e007986 */ /* 0x0009e2000c101524 */
[----:B------:R-:W-:Y:S05]  /*10870*/  BRA `(.L_x_536) ;  /* 0x0000004c00987947 */ /* 0x000fea0003800000 */
.L_x_29:
[----:B------:R-:W2:Y:S01]  /*10880*/  LDL.LU R3, [R1] ;  /* 0x0000000001037983 */ /* 0x000ea20000300800 */
[----:B------:R-:W-:-:S03]  /*10890*/  ULDC.64 UR4, c[0x0][0x5c0] ;  /* 0x0001700000047ab9 */ /* 0x000fc60000000a00 */
[----:B------:R-:W3:Y:S04]  /*108a0*/  LDL.LU R9, [R1+0x60] ;  /* 0x0000600001097983 */ /* 0x000ee80000300800 */
[----:B------:R-:W4:Y:S04]  /*108b0*/  LDL.LU R11, [R1+0x8c] ;  /* 0x00008c00010b7983 */ /* 0x000f280000300800 */
[----:B------:R-:W5:Y:S04]  /*108c0*/  LDL.LU R235, [R1+0x9c] ;  /* 0x00009c0001eb7983 */ /* 0x000f680000300800 */
        /* <DEDUP_REMOVED lines=75> */
[----:B------:R-:W5:Y:S01]  /*10d80*/  LDL.LU R158, [R1+0x1cc] ;  /* 0x0001cc00019e7983 */ /* 0x000f620000300800 */
[----:B--2---:R-:W-:-:S03]  /*10d90*/  FMUL R3, R3, R2 ;  /* 0x0000000203037220 */ /* 0x004fc60000400000 */
[----:B------:R-:W2:Y:S01]  /*10da0*/  LDL.LU R157, [R1+0x1d0] ;  /* 0x0001d000019d7983 */ /* 0x000ea20000300800 */
[----:B------:R-:W-:-:S03]  /*10db0*/  LEA R4, P0, R6, UR4, 0x1 ;  /* 0x0000000406047c11 */ /* 0x000fc6000f8008ff */
[----:B------:R-:W2:Y:S04]  /*10dc0*/  LDL.LU R156, [R1+0x1d4] ;  /* 0x0001d400019c7983 */ /* 0x000ea80000300800 */
[----:B------:R-:W2:Y:S04]  /*10dd0*/  LDL.LU R155, [R1+0x1d8] ;  /* 0x0001d800019b7983 */ /* 0x000ea80000300800 */
[----:B------:R-:W2:Y:S04]  /*10de0*/  LDL.LU R154, [R1+0x1dc] ;  /* 0x0001dc00019a7983 */ /* 0x000ea80000300800 */
[----:B------:R-:W2:Y:S01]  /*10df0*/  LDL.LU R153, [R1+0x1e0] ;  /* 0x0001e00001997983 */ /* 0x000ea20000300800 */
[----:B------:R-:W-:-:S03]  /*10e00*/  LEA.HI.X R5, R6, UR5, R10, 0x1, P0 ;  /* 0x0000000506057c11 */ /* 0x000fc600080f0c0a */
[----:B------:R-:W2:Y:S01]  /*10e10*/  LDL.LU R152, [R1+0x1e4] ;  /* 0x0001e40001987983 */ /* 0x000ea20000300800 */
[----:B------:R-:W-:-:S03]  /*10e20*/  F2FP.F16.F32.PACK_AB R3, RZ, R3 ;  /* 0x00000003ff03723e */ /* 0x000fc600000000ff */
[----:B------:R-:W2:Y:S04]  /*10e30*/  LDL.LU R23, [R1+0x1e8] ;  /* 0x0001e80001177983 */ /* 0x000ea80000300800 */
[----:B------:R-:W2:Y:S04]  /*10e40*/  LDL.LU R22, [R1+0x1ec] ;  /* 0x0001ec0001167983 */ /* 0x000ea80000300800 */
[----:B------:R-:W2:Y:S04]  /*10e50*/  LDL.LU R21, [R1+0x1f0] ;  /* 0x0001f00001157983 */ /* 0x000ea80000300800 */
[----:B------:R-:W2:Y:S04]  /*10e60*/  LDL.LU R20, [R1+0x1f4] ;  /* 0x0001f40001147983 */ /* 0x000ea80000300800 */
[----:B------:R-:W2:Y:S04]  /*10e70*/  LDL.LU R19, [R1+0x1f8] ;  /* 0x0001f80001137983 */ /* 0x000ea80000300800 */
[----:B------:R-:W2:Y:S04]  /*10e80*/  LDL.LU R18, [R1+0x1fc] ;  /* 0x0001fc0001127983 */ /* 0x000ea80000300800 */
[----:B------:R-:W3:Y:S04]  /*10e90*/  LDL.LU R7, [R1+0x8] ;  /* 0x0000080001077983 */ /* 0x000ee80000300800 */
[----:B------:R-:W4:Y:S04]  /*10ea0*/  LDL.LU R6, [R1+0xc] ;  /* 0x00000c0001067983 */ /* 0x000f280000300800 */
[----:B------:R0:W-:Y:S04]  /*10eb0*/  @P1 STG.E.U16 desc[UR36][R4.64], R3 ;  /* 0x0000000304001986 */ /* 0x0001e8000c101524 */
[----:B0-----:R-:W5:Y:S01]  /*10ec0*/  LDL.LU R3, [R1+0x4] ;  /* 0x0000040001037983 */ /* 0x001f620000300800 */
[----:B------:R-:W-:Y:S01]  /*10ed0*/  ISETP.GT.AND P0, PT, R0, 0x1, P3 ;  /* 0x000000010000780c */ /* 0x000fe20001f04270 */
[----:B------:R-:W-:Y:S01]  /*10ee0*/  USHF.L.U32 UR5, UR8, 0x4, URZ ;  /* 0x0000000408057899 */ /* 0x000fe2000800063f */
[----:B------:R-:W-:Y:S01]  /*10ef0*/  ISETP.GT.AND P2, PT, R17, 0x8, PT ;  /* 0x000000081100780c */ /* 0x000fe20003f44270 */
[----:B------:R-:W-:Y:S01]  /*10f00*/  USHF.L.U64.HI UR4, UR8, 0x4, UR9 ;  /* 0x0000000408047899 */ /* 0x000fe20008010209 */
[----:B---3--:R-:W-:-:S05]  /*10f10*/  FMUL R7, R7, R2 ;  /* 0x0000000207077220 */ /* 0x008fca0000400000 */
[----:B------:R-:W-:-:S04]  /*10f20*/  F2FP.F16.F32.PACK_AB R7, RZ, R7 ;  /* 0x00000007ff07723e */ /* 0x000fc800000000ff */
[----:B------:R-:W-:Y:S01]  /*10f30*/  PRMT R8, R7, 0x7610, R8 ;  /* 0x0000761007087816 */ /* 0x000fe20000000008 */
[----:B-----5:R-:W-:-:S05]  /*10f40*/  FMUL R3, R3, R2 ;  /* 0x0000000203037220 */ /* 0x020fca0000400000 */
[----:B------:R-:W-:-:S05]  /*10f50*/  F2FP.F16.F32.PACK_AB R3, RZ, R3 ;  /* 0x00000003ff03723e */ /* 0x000fca00000000ff */
[----:B------:R4:W-:Y:S01]  /*10f60*/  @P0 STG.E.U16 desc[UR36][R4.64+0x2], R3 ;  /* 0x0000020304000986 */ /* 0x0009e2000c101524 */
[----:B------:R-:W-:Y:S01]  /*10f70*/  ISETP.GT.AND P0, PT, R0, RZ, P2 ;  /* 0x000000ff0000720c */ /* 0x000fe20001704270 */
[----:B----4-:R-:W-:Y:S01]  /*10f80*/  FMUL R3, R6, R2 ;  /* 0x0000000206037220 */ /* 0x010fe20000400000 */
[----:B------:R-:W-:-:S04]  /*10f90*/  IADD3 R6, P1, R4, UR5, RZ ;  /* 0x0000000504067c10 */ /* 0x000fc8000ff3e0ff */
[----:B------:R-:W-:Y:S02]  /*10fa0*/  IADD3.X R7, R5, UR4, RZ, P1, !PT ;  /* 0x0000000405077c10 */ /* 0x000fe40008ffe4ff */
[----:B------:R-:W-:-:S05]  /*10fb0*/  F2FP.F16.F32.PACK_AB R3, RZ, R3 ;  /* 0x00000003ff03723e */ /* 0x000fca00000000ff */
[----:B------:R0:W-:Y:S01]  /*10fc0*/  @P0 STG.E.U16 desc[UR36][R6.64], R8 ;  /* 0x0000000806000986 */ /* 0x0001e2000c101524 */
[----:B------:R-:W-:-:S03]  /*10fd0*/  ISETP.GT.AND P0, PT, R0, 0x1, P2 ;  /* 0x000000010000780c */ /* 0x000fc60001704270 */
[----:B0-----:R-:W3:Y:S10]  /*10fe0*/  LDL.LU R8, [R1+0x50] ;  /* 0x0000500001087983 */ /* 0x001ef40000300800 */
[----:B------:R0:W-:Y:S04]  /*10ff0*/  @P0 STG.E.U16 desc[UR36][R6.64+0x2], R3 ;  /* 0x0000020306000986 */ /* 0x0001e8000c101524 */
[----:B0-----:R-:W4:Y:S01]  /*11000*/  LDL.LU R3, [R1+0x10] ;  /* 0x0000100001037983 */ /* 0x001f220000300800 */
[----:B------:R-:W-:Y:S01]  /*11010*/  ISETP.GT.AND P0, PT, R0, 0x8, P3 ;  /* 0x000000080000780c */ /* 0x000fe20001f04270 */
[----:B----4-:R-:W-:-:S05]  /*11020*/  FMUL R3, R3, R2 ;  /* 0x0000000203037220 */ /* 0x010fca0000400000 */
[----:B------:R-:W-:-:S07]  /*11030*/  F2FP.F16.F32.PACK_AB R3, RZ, R3 ;  /* 0x00000003ff03723e */ /* 0x000fce00000000ff */
        /* <DEDUP_REMOVED lines=73> */
[----:B---3--:R-:W-:-:S05]  /*114d0*/  FMUL R8, R8, R2 ;  /* 0x0000000208087220 */ /* 0x008fca0000400000 */
[----:B------:R-:W-:Y:S01]  /*114e0*/  F2FP.F16.F32.PACK_AB R8, RZ, R8 ;  /* 0x00000008ff08723e */ /* 0x000fe200000000ff */
[----:B----4-:R-:W-:-:S05]  /*114f0*/  FMUL R3, R3, R2 ;  /* 0x0000000203037220 */ /* 0x010fca0000400000 */
[----:B------:R-:W-:-:S05]  /*11500*/  F2FP.F16.F32.PACK_AB R3, RZ, R3 ;  /* 0x00000003ff03723e */ /* 0x000fca00000000ff */
[----:B------:R0:W-:Y:S01]  /*11510*/  @P0 STG.E.U16 desc[UR36][R6.64+0x42], R3 ;  /* 0x0000420306000986 */ /* 0x0001e2000c101524 */
[----:B------:R-:W-:-:S03]  /*11520*/  ISETP.GT.AND P0, PT, R0, 0x28, P3 ;  /* 0x000000280000780c */ /* 0x000fc60001f04270 */
[----:B0-----:R-:W3:Y:S01]  /*11530*/  LDL.LU R3, [R1+0x54] ;  /* 0x0000540001037983 */ /* 0x001ee20000300800 */
[----:B------:R-:W-:-:S09]  /*11540*/  ISETP.GT.AND P1, PT, R0, 0x29, P3 ;  /* 0x000000290000780c */ /* 0x000fd20001f24270 */
[----:B------:R0:W-:Y:S04]  /*11550*/  @P0 STG.E.U16 desc[UR36][R4.64+0x50], R8 ;  /* 0x0000500804000986 */ /* 0x0001e8000c101524 */
[----:B0-----:R-:W4:Y:S01]  /*11560*/  LDL.LU R8, [R1+0x58] ;  /* 0x0000580001087983 */ /* 0x001f220000300800 */
[----:B---3--:R-:W-:-:S05]  /*11570*/  FMUL R3, R3, R2 ;  /* 0x0000000203037220 */ /* 0x008fca0000400000 */
[----:B------:R-:W-:-:S05]  /*11580*/  F2FP.F16.F32.PACK_AB R3, RZ, R3 ;  /* 0x00000003ff03723e */ /* 0x000fca00000000ff */
[----:B------:R0:W-:Y:S01]  /*11590*/  @P1 STG.E.U16 desc[UR36][R4.64+0x52], R3 ;  /* 0x0000520304001986 */ /* 0x0001e2000c101524 */
[----:B----4-:R-:W-:-:S05]  /*115a0*/  FMUL R8, R8, R2 ;  /* 0x0000000208087220 */ /* 0x010fca0000400000 */
[----:B------:R-:W-:Y:S01]  /*115b0*/  F2FP.F16.F32.PACK_AB R8, RZ, R8 ;  /* 0x00000008ff08723e */ /* 0x000fe200000000ff */
[----:B0-----:R-:W3:Y:S03]  /*115c0*/  LDL.LU R3, [R1+0x5c] ;  /* 0x00005c0001037983 */ /* 0x001ee60000300800 */
[----:B------:R-:W-:Y:S02]  /*115d0*/  PRMT R10, R8, 0x7610, R10 ;  /* 0x00007610080a7816 */ /* 0x000fe4000000000a */
[----:B------:R-:W4:Y:S01]  /*115e0*/  LDL.LU R8, [R1+0x64] ;  /* 0x0000640001087983 */ /* 0x000f220000300800 */
[C---:B------:R-:W-:Y:S02]  /*115f0*/  ISETP.GT.AND P1, PT, R0.reuse, 0x28, P2 ;  /* 0x000000280000780c */ /* 0x040fe40001724270 */
[C---:B------:R-:W-:Y:S02]  /*11600*/  ISETP.GT.AND P4, PT, R0.reuse, 0x29, P2 ;  /* 0x000000290000780c */ /* 0x040fe40001784270 */
[C---:B------:R-:W-:Y:S01]  /*11610*/  ISETP.GT.AND P5, PT, R0.reuse, 0x30, P3 ;  /* 0x000000300000780c */ /* 0x040fe20001fa4270 */
[----:B------:R-:W-:Y:S01]  /*11620*/  FMUL R9, R9, R2 ;  /* 0x0000000209097220 */ /* 0x000fe20000400000 */
[----:B------:R-:W-:-:S04]  /*11630*/  ISETP.GT.AND P0, PT, R0, 0x31, P3 ;  /* 0x000000310000780c */ /* 0x000fc80001f04270 */
[----:B------:R-:W-:-:S03]  /*11640*/  F2FP.F16.F32.PACK_AB R9, RZ, R9 ;  /* 0x00000009ff09723e */ /* 0x000fc600000000ff */
[----:B------:R0:W-:Y:S04]  /*11650*/  @P1 STG.E.U16 desc[UR36][R6.64+0x50], R10 ;  /* 0x0000500a06001986 */ /* 0x0001e8000c101524 */
[----:B0-----:R-:W5:Y:S01]  /*11660*/  LDL.LU R10, [R1+0x74] ;  /* 0x00007400010a7983 */ /* 0x001f620000300800 */
[----:B---3--:R-:W-:-:S05]  /*11670*/  FMUL R3, R3, R2 ;  /* 0x0000000203037220 */ /* 0x008fca0000400000 */
[----:B------:R-:W-:Y:S01]  /*11680*/  F2FP.F16.F32.PACK_AB R3, RZ, R3 ;  /* 0x00000003ff03723e */ /* 0x000fe200000000ff */
[----:B----4-:R-:W-:-:S04]  /*11690*/  FMUL R8, R8, R2 ;  /* 0x0000000208087220 */ /* 0x010fc80000400000 */
[----:B------:R0:W-:Y:S04]  /*116a0*/  @P4 STG.E.U16 desc[UR36][R6.64+0x52], R3 ;  /* 0x0000520306004986 */ /* 0x0001e8000c101524 */
[----:B------:R1:W-:Y:S01]  /*116b0*/  @P5 STG.E.U16 desc[UR36][R4.64+0x60], R9 ;  /* 0x0000600904005986 */ /* 0x0003e2000c101524 */
[----:B0-----:R-:W-:-:S03]  /*116c0*/  F2FP.F16.F32.PACK_AB R3, RZ, R8 ;  /* 0x00000008ff03723e */ /* 0x001fc600000000ff */
[----:B------:R-:W3:Y:S01]  /*116d0*/  LDL.LU R8, [R1+0x68] ;  /* 0x0000680001087983 */ /* 0x000ee20000300800 */
[----:B-1----:R-:W-:-:S03]  /*116e0*/  PRMT R9, R3, 0x7610, R9 ;  /* 0x0000761003097816 */ /* 0x002fc60000000009 */
[----:B------:R-:W4:Y:S04]  /*116f0*/  LDL.LU R3, [R1+0x6c] ;  /* 0x00006c0001037983 */ /* 0x000f280000300800 */
[----:B------:R0:W-:Y:S04]  /*11700*/  @P0 STG.E.U16 desc[UR36][R4.64+0x62], R9 ;  /* 0x0000620904000986 */ /* 0x0001e8000c101524 */
[----:B0-----:R-:W2:Y:S01]  /*11710*/  LDL.LU R9, [R1+0x70] ;  /* 0x0000700001097983 */ /* 0x001ea20000300800 */
[----:B------:R-:W-:Y:S01]  /*11720*/  ISETP.GT.AND P1, PT, R0, 0x30, P2 ;  /* 0x000000300000780c */ /* 0x000fe20001724270 */
[----:B---3--:R-:W-:-:S05]  /*11730*/  FMUL R8, R8, R2 ;  /* 0x0000000208087220 */ /* 0x008fca0000400000 */
[----:B------:R-:W-:-:S07]  /*11740*/  F2FP.F16.F32.PACK_AB R8, RZ, R8 ;  /* 0x00000008ff08723e */ /* 0x000fce00000000ff */
[----:B------:R0:W-:Y:S01]  /*11750*/  @P1 STG.E.U16 desc[UR36][R6.64+0x60], R8 ;  /* 0x0000600806001986 */ /* 0x0001e2000c101524 */
[----:B--2---:R-:W-:-:S05]  /*11760*/  FMUL R9, R9, R2 ;  /* 0x0000000209097220 */ /* 0x004fca0000400000 */
[----:B0-----:R-:W-:-:S04]  /*11770*/  F2FP.F16.F32.PACK_AB R8, RZ, R9 ;  /* 0x00000009ff08723e */ /* 0x001fc800000000ff */
[----:B------:R-:W-:Y:S02]  /*11780*/  PRMT R9, R8, 0x7610, R9 ;  /* 0x0000761008097816 */ /* 0x000fe40000000009 */
[----:B------:R-:W2:Y:S01]  /*11790*/  LDL.LU R8, [R1+0x78] ;  /* 0x0000780001087983 */ /* 0x000ea20000300800 */
[----:B------:R-:W-:Y:S01]  /*117a0*/  ISETP.GT.AND P4, PT, R0, 0x31, P2 ;  /* 0x000000310000780c */ /* 0x000fe20001784270 */
[-C--:B----4-:R-:W-:Y:S01]  /*117b0*/  FMUL R3, R3, R2.reuse ;  /* 0x0000000203037220 */ /* 0x090fe20000400000 */
[----:B-----5:R-:W-:Y:S01]  /*117c0*/  FMUL R10, R10, R2 ;  /* 0x000000020a0a7220 */ /* 0x020fe20000400000 */
[----:B------:R-:W-:-:S03]  /*117d0*/  ISETP.GT.AND P5, PT, R0, 0x38, P3 ;  /* 0x000000380000780c */ /* 0x000fc60001fa4270 */
[----:B------:R-:W-:Y:S02]  /*117e0*/  F2FP.F16.F32.PACK_AB R3, RZ, R3 ;  /* 0x00000003ff03723e */ /* 0x000fe400000000ff */
[----:B------:R-:W-:-:S05]  /*117f0*/  ISETP.GT.AND P6, PT, R0, 0x39, P3 ;  /* 0x000000390000780c */ /* 0x000fca0001fc4270 */
[----:B------:R0:W-:Y:S04]  /*11800*/  @P4 STG.E.U16 desc[UR36][R6.64+0x62], R3 ;  /* 0x0000620306004986 */ /* 0x0001e8000c101524 */
[----:B------:R1:W-:Y:S01]  /*11810*/  @P5 STG.E.U16 desc[UR36][R4.64+0x70], R9 ;  /* 0x0000700904005986 */ /* 0x0003e2000c101524 */
[----:B0-----:R-:W-:-:S04]  /*11820*/  F2FP.F16.F32.PACK_AB R3, RZ, R10 ;  /* 0x0000000aff03723e */ /* 0x001fc800000000ff */
[----:B------:R-:W-:Y:S01]  /*11830*/  PRMT R10, R3, 0x7610, R10 ;  /* 0x00007610030a7816 */ /* 0x000fe2000000000a */
[----:B-1----:R-:W3:Y:S04]  /*11840*/  LDL.LU R9, [R1+0x7c] ;  /* 0x00007c0001097983 */ /* 0x002ee80000300800 */
[----:B------:R0:W-:Y:S01]  /*11850*/  @P6 STG.E.U16 desc[UR36][R4.64+0x72], R10 ;  /* 0x0000720a04006986 */ /* 0x0001e2000c101524 */
[----:B--2---:R-:W-:-:S05]  /*11860*/  FMUL R8, R8, R2 ;  /* 0x0000000208087220 */ /* 0x004fca0000400000 */
[----:B------:R-:W-:Y:S02]  /*11870*/  F2FP.F16.F32.PACK_AB R3, RZ, R8 ;  /* 0x00000008ff03723e */ /* 0x000fe400000000ff */
[----:B------:R-:W2:Y:S02]  /*11880*/  LDL.LU R8, [R1+0x80] ;  /* 0x0000800001087983 */ /* 0x000ea40000300800 */
[----:B0-----:R-:W-:Y:S02]  /*11890*/  PRMT R10, R3, 0x7610, R10 ;  /* 0x00007610030a7816 */ /* 0x001fe4000000000a */
[----:B------:R-:W4:Y:S01]  /*118a0*/  LDL.LU R3, [R1+0x84] ;  /* 0x0000840001037983 */ /* 0x000f220000300800 */
[----:B------:R-:W-:-:S13]  /*118b0*/  ISETP.GT.AND P0, PT, R0, 0x38, P2 ;  /* 0x000000380000780c */ /* 0x000fda0001704270 */
[----:B------:R0:W-:Y:S01]  /*118c0*/  @P0 STG.E.U16 desc[UR36][R6.64+0x70], R10 ;  /* 0x0000700a06000986 */ /* 0x0001e2000c101524 */
[-C--:B--2---:R-:W-:Y:S01]  /*118d0*/  FMUL R8, R8, R2.reuse ;  /* 0x0000000208087220 */ /* 0x084fe20000400000 */
[----:B----4-:R-:W-:-:S04]  /*118e0*/  FMUL R3, R3, R2 ;  /* 0x0000000203037220 */ /* 0x010fc80000400000 */
[----:B0-----:R-:W-:Y:S02]  /*118f0*/  F2FP.F16.F32.PACK_AB R10, RZ, R8 ;  /* 0x00000008ff0a723e */ /* 0x001fe400000000ff */
[----:B------:R-:W-:Y:S02]  /*11900*/  F2FP.F16.F32.PACK_AB R8, RZ, R3 ;  /* 0x00000003ff08723e */ /* 0x000fe400000000ff */
[----:B------:R-:W2:Y:S01]  /*11910*/  LDL.LU R3, [R1+0x88] ;  /* 0x0000880001037983 */ /* 0x000ea20000300800 */
[----:B------:R-:W-:Y:S01]  /*11920*/  ISETP.GT.AND P1, PT, R0, 0x39, P2 ;  /* 0x000000390000780c */ /* 0x000fe20001724270 */
[----:B---3--:R-:W-:-:S05]  /*11930*/  FMUL R9, R9, R2 ;  /* 0x0000000209097220 */ /* 0x008fca0000400000 */
[----:B------:R-:W-:-:S07]  /*11940*/  F2FP.F16.F32.PACK_AB R9, RZ, R9 ;  /* 0x00000009ff09723e */ /* 0x000fce00000000ff */
[----:B------:R0:W-:Y:S04]  /*11950*/  @P1 STG.E.U16 desc[UR36][R6.64+0x72], R9 ;  /* 0x0000720906001986 */ /* 0x0001e8000c101524 */
[----:B0-----:R-:W3:Y:S01]  /*11960*/  LDL.LU R9, [R1+0x94] ;  /* 0x0000940001097983 */ /* 0x001ee20000300800 */
[----:B--2---:R-:W-:-:S05]  /*11970*/  FMUL R3, R3, R2 ;  /* 0x0000000203037220 */ /* 0x004fca0000400000 */
[----:B------:R-:W-:-:S04]  /*11980*/  F2FP.F16.F32.PACK_AB R3, RZ, R3 ;  /* 0x00000003ff03723e */ /* 0x000fc800000000ff */
[----:B------:R-:W-:Y:S02]  /*11990*/  PRMT R12, R3, 0x7610, R12 ;  /* 0x00007610030c7816 */ /* 0x000fe4000000000c */
[----:B------:R-:W2:Y:S01]  /*119a0*/  LDL.LU R3, [R1+0x90] ;  /* 0x0000900001037983 */ /* 0x000ea20000300800 */
[----:B------:R-:W-:-:S13]  /*119b0*/  ISETP.GT.AND P4, PT, R0, 0x40, P3 ;  /* 0x000000400000780c */ /* 0x000fda0001f84270 */
[----:B------:R0:W-:Y:S01]  /*119c0*/  @P4 STG.E.U16 desc[UR36][R4.64+0x80], R10 ;  /* 0x0000800a04004986 */ /* 0x0001e2000c101524 */
[----:B--2---:R-:W-:-:S05]  /*119d0*/  FMUL R3, R3, R2 ;  /* 0x0000000203037220 */ /* 0x004fca0000400000 */
[----:B0-----:R-:W-:Y:S02]  /*119e0*/  F2FP.F16.F32.PACK_AB R10, RZ, R3 ;  /* 0x00000003ff0a723e */ /* 0x001fe400000000ff */
[----:B------:R-:W2:Y:S01]  /*119f0*/  LDL.LU R3, [R1+0x98] ;  /* 0x0000980001037983 */ /* 0x000ea20000300800 */
[C---:B------:R-:W-:Y:S02]  /*11a00*/  ISETP.GT.AND P5, PT, R0.reuse, 0x41, P3 ;  /* 0x000000410000780c */ /* 0x040fe40001fa4270 */
[C---:B------:R-:W-:Y:S01]  /*11a10*/  ISETP.GT.AND P0, PT, R0.reuse, 0x40, P2 ;  /* 0x000000400000780c */ /* 0x040fe20001704270 */
[-C--:B---3--:R-:W-:Y:S01]  /*11a20*/  FMUL R9, R9, R2.reuse ;  /* 0x0000000209097220 */ /* 0x088fe20000400000 */
[C---:B------:R-:W-:Y:S01]  /*11a30*/  ISETP.GT.AND P1, PT, R0.reuse, 0x41, P2 ;  /* 0x000000410000780c */ /* 0x040fe20001724270 */
[----:B------:R-:W-:Y:S01]  /*11a40*/  FMUL R11, R11, R2 ;  /* 0x000000020b0b7220 */ /* 0x000fe20000400000 */
[----:B------:R-:W-:Y:S02]  /*11a50*/  ISETP.GT.AND P4, PT, R0, 0x48, P3 ;  /* 0x000000480000780c */ /* 0x000fe40001f84270 */
[----:B------:R-:W-:-:S05]  /*11a60*/  F2FP.F16.F32.PACK_AB R9, RZ, R9 ;  /* 0x00000009ff09723e */ /* 0x000fca00000000ff */
[----:B------:R0:W-:Y:S01]  /*11a70*/  @P5 STG.E.U16 desc[UR36][R4.64+0x82], R8 ;  /* 0x0000820804005986 */ /* 0x0001e2000c101524 */
[----:B------:R-:W-:-:S03]  /*11a80*/  ISETP.GT.AND P5, PT, R0, 0x49, P3 ;  /* 0x000000490000780c */ /* 0x000fc60001fa4270 */
[----:B------:R1:W-:Y:S01]  /*11a90*/  @P0 STG.E.U16 desc[UR36][R6.64+0x80], R12 ;  /* 0x0000800c06000986 */ /* 0x0003e2000c101524 */
[----:B------:R-:W-:Y:S02]  /*11aa0*/  ISETP.GT.AND P0, PT, R0, 0x48, P2 ;  /* 0x000000480000780c */ /* 0x000fe40001704270 */
[----:B------:R-:W-:Y:S02]  /*11ab0*/  F2FP.F16.F32.PACK_AB R11, RZ, R11 ;  /* 0x0000000bff0b723e */ /* 0x000fe400000000ff */
[----:B0-----:R-:W-:-:S03]  /*11ac0*/  PRMT R8, R10, 0x7610, R8 ;  /* 0x000076100a087816 */ /* 0x001fc60000000008 */
[----:B------:R-:W-:Y:S01]  /*11ad0*/  @P1 STG.E.U16 desc[UR36][R6.64+0x82], R11 ;  /* 0x0000820b06001986 */ /* 0x000fe2000c101524 */
[----:B-1----:R-:W-:Y:S02]  /*11ae0*/  PRMT R12, R9, 0x7610, R12 ;  /* 0x00007610090c7816 */ /* 0x002fe4000000000c */
[C---:B------:R-:W-:Y:S01]  /*11af0*/  ISETP.GT.AND P1, PT, R0.reuse, 0x49, P2 ;  /* 0x000000490000780c */ /* 0x040fe20001724270 */
[----:B------:R0:W-:Y:S01]  /*11b00*/  @P4 STG.E.U16 desc[UR36][R4.64+0x90], R8 ;  /* 0x0000900804004986 */ /* 0x0001e2000c101524 */
[----:B------:R-:W-:-:S03]  /*11b10*/  ISETP.GT.AND P4, PT, R0, 0x50, P3 ;  /* 0x000000500000780c */ /* 0x000fc60001f84270 */
[----:B------:R1:W-:Y:S01]  /*11b20*/  @P5 STG.E.U16 desc[UR36][R4.64+0x92], R12 ;  /* 0x0000920c04005986 */ /* 0x0003e2000c101524 */
[----:B0-----:R-:W-:Y:S01]  /*11b30*/  FMUL R8, R233, R2 ;  /* 0x00000002e9087220 */ /* 0x001fe20000400000 */
[----:B------:R-:W-:-:S04]  /*11b40*/  ISETP.GT.AND P5, PT, R0, 0x51, P3 ;  /* 0x000000510000780c */ /* 0x000fc80001fa4270 */
[----:B------:R-:W-:-:S04]  /*11b50*/  F2FP.F16.F32.PACK_AB R8, RZ, R8 ;  /* 0x00000008ff08723e */ /* 0x000fc800000000ff */
[----:B-1----:R-:W-:Y:S02]  /*11b60*/  PRMT R12, R8, 0x7610, R12 ;  /* 0x00007610080c7816 */ /* 0x002fe4000000000c */
[----:B------:R-:W-:Y:S01]  /*11b70*/  ISETP.GT.AND P6, PT, R0, 0x71, P3 ;  /* 0x000000710000780c */ /* 0x000fe20001fc4270 */
[----:B--2---:R-:W-:-:S05]  /*11b80*/  FMUL R3, R3, R2 ;  /* 0x0000000203037220 */ /* 0x004fca0000400000 */
[----:B------:R-:W-:Y:S01]  /*11b90*/  F2FP.F16.F32.PACK_AB R10, RZ, R3 ;  /* 0x00000003ff0a723e */ /* 0x000fe200000000ff */
[----:B------:R-:W-:-:S05]  /*11ba0*/  FMUL R3, R235, R2 ;  /* 0x00000002eb037220 */ /* 0x000fca0000400000 */
[----:B------:R-:W-:Y:S01]  /*11bb0*/  F2FP.F16.F32.PACK_AB R9, RZ, R3 ;  /* 0x00000003ff09723e */ /* 0x000fe200000000ff */
[-C--:B------:R-:W-:Y:S01]  /*11bc0*/  FMUL R3, R234, R2.reuse ;  /* 0x00000002ea037220 */ /* 0x080fe20000400000 */
[----:B------:R0:W-:Y:S04]  /*11bd0*/  @P0 STG.E.U16 desc[UR36][R6.64+0x90], R10 ;  /* 0x0000900a06000986 */ /* 0x0001e8000c101524 */
[----:B------:R-:W-:Y:S02]  /*11be0*/  F2FP.F16.F32.PACK_AB R3, RZ, R3 ;  /* 0x00000003ff03723e */ /* 0x000fe400000000ff */
[----:B------:R-:W-:Y:S01]  /*11bf0*/  PRMT R11, R9, 0x7610, R11 ;  /* 0x00007610090b7816 */ /* 0x000fe2000000000b */
[-C--:B------:R-:W-:Y:S01]  /*11c00*/  FMUL R9, R232, R2.reuse ;  /* 0x00000002e8097220 */ /* 0x080fe20000400000 */
[----:B0-----:R-:W-:Y:S01]  /*11c10*/  PRMT R10, R3, 0x7610, R10 ;  /* 0x00007610030a7816 */ /* 0x001fe2000000000a */
[----:B------:R-:W-:-:S02]  /*11c20*/  FMUL R3, R231, R2 ;  /* 0x00000002e7037220 */ /* 0x000fc40000400000 */
[----:B------:R0:W-:Y:S01]  /*11c30*/  @P1 STG.E.U16 desc[UR36][R6.64+0x92], R11 ;  /* 0x0000920b06001986 */ /* 0x0001e2000c101524 */
[----:B------:R-:W-:Y:S02]  /*11c40*/  ISETP.GT.AND P1, PT, R0, 0x50, P2 ;  /* 0x000000500000780c */ /* 0x000fe40001724270 */
[----:B------:R-:W-:Y:S02]  /*11c50*/  F2FP.F16.F32.PACK_AB R9, RZ, R9 ;  /* 0x00000009ff09723e */ /* 0x000fe400000000ff */
[----:B------:R-:W-:Y:S01]  /*11c60*/  F2FP.F16.F32.PACK_AB R8, RZ, R3 ;  /* 0x00000003ff08723e */ /* 0x000fe200000000ff */
[----:B------:R-:W-:Y:S01]  /*11c70*/  FMUL R3, R230, R2 ;  /* 0x00000002e6037220 */ /* 0x000fe20000400000 */
[C---:B------:R-:W-:Y:S01]  /*11c80*/  ISETP.GT.AND P0, PT, R0.reuse, 0x51, P2 ;  /* 0x000000510000780c */ /* 0x040fe20001704270 */
[----:B------:R1:W-:Y:S01]  /*11c90*/  @P4 STG.E.U16 desc[UR36][R4.64+0xa0], R10 ;  /* 0x0000a00a04004986 */ /* 0x0003e2000c101524 */
[----:B------:R-:W-:Y:S02]  /*11ca0*/  ISETP.GT.AND P4, PT, R0, 0x58, P3 ;  /* 0x000000580000780c */ /* 0x000fe40001f84270 */
[----:B0-----:R-:W-:-:S02]  /*11cb0*/  PRMT R11, R9, 0x7610, R11 ;  /* 0x00007610090b7816 */ /* 0x001fc4000000000b */
[----:B------:R-:W-:Y:S01]  /*11cc0*/  F2FP.F16.F32.PACK_AB R9, RZ, R3 ;  /* 0x00000003ff09723e */ /* 0x000fe200000000ff */
[-C--:B------:R-:W-:Y:S01]  /*11cd0*/  FMUL R3, R228, R2.reuse ;  /* 0x00000002e4037220 */ /* 0x080fe20000400000 */
[----:B------:R-:W-:Y:S01]  /*11ce0*/  PRMT R13, R8, 0x7610, R13 ;  /* 0x00007610080d7816 */ /* 0x000fe2000000000d */
[----:B------:R-:W-:Y:S01]  /*11cf0*/  FMUL R8, R229, R2 ;  /* 0x00000002e5087220 */ /* 0x000fe20000400000 */
[----:B------:R-:W-:Y:S01]  /*11d00*/  @P5 STG.E.U16 desc[UR36][R4.64+0xa2], R12 ;  /* 0x0000a20c04005986 */ /* 0x000fe2000c101524 */
[----:B------:R-:W-:Y:S02]  /*11d10*/  ISETP.GT.AND P5, PT, R0, 0x59, P3 ;  /* 0x000000590000780c */ /* 0x000fe40001fa4270 */
[----:B------:R-:W-:Y:S01]  /*11d20*/  F2FP.F16.F32.PACK_AB R3, RZ, R3 ;  /* 0x00000003ff03723e */ /* 0x000fe200000000ff */
[----:B------:R0:W-:Y:S01]  /*11d30*/  @P1 STG.E.U16 desc[UR36][R6.64+0xa0], R11 ;  /* 0x0000a00b06001986 */ /* 0x0001e2000c101524 */
[----:B-1----:R-:W-:Y:S01]  /*11d40*/  F2FP.F16.F32.PACK_AB R10, RZ, R8 ;  /* 0x00000008ff0a723e */ /* 0x002fe200000000ff */
[----:B------:R-:W-:-:S02]  /*11d50*/  FMUL R8, R227, R2 ;  /* 0x00000002e3087220 */ /* 0x000fc40000400000 */
[----:B------:R-:W-:Y:S01]  /*11d60*/  @P0 STG.E.U16 desc[UR36][R6.64+0xa2], R13 ;  /* 0x0000a20d06000986 */ /* 0x000fe2000c101524 */
[C---:B------:R-:W-:Y:S02]  /*11d70*/  ISETP.GT.AND P0, PT, R0.reuse, 0x58, P2 ;  /* 0x000000580000780c */ /* 0x040fe40001704270 */
[C---:B------:R-:W-:Y:S01]  /*11d80*/  ISETP.GT.AND P1, PT, R0.reuse, 0x59, P2 ;  /* 0x000000590000780c */ /* 0x040fe20001724270 */
[----:B------:R1:W-:Y:S01]  /*11d90*/  @P4 STG.E.U16 desc[UR36][R4.64+0xb0], R9 ;  /* 0x0000b00904004986 */ /* 0x0003e2000c101524 */
[----:B------:R-:W-:Y:S02]  /*11da0*/  ISETP.GT.AND P4, PT, R0, 0x60, P3 ;  /* 0x000000600000780c */ /* 0x000fe40001f84270 */
[----:B0-----:R-:W-:Y:S01]  /*11db0*/  PRMT R11, R3, 0x7610, R11 ;  /* 0x00007610030b7816 */ /* 0x001fe2000000000b */
[----:B------:R-:W-:Y:S01]  /*11dc0*/  FMUL R3, R226, R2 ;  /* 0x00000002e2037220 */ /* 0x000fe20000400000 */
[----:B------:R-:W-:Y:S01]  /*11dd0*/  F2FP.F16.F32.PACK_AB R8, RZ, R8 ;  /* 0x00000008ff08723e */ /* 0x000fe200000000ff */
[----:B------:R0:W-:Y:S03]  /*11de0*/  @P5 STG.E.U16 desc[UR36][R4.64+0xb2], R10 ;  /* 0x0000b20a04005986 */ /* 0x0001e6000c101524 */
[----:B-1----:R-:W-:Y:S01]  /*11df0*/  F2FP.F16.F32.PACK_AB R9, RZ, R3 ;  /* 0x00000003ff09723e */ /* 0x002fe200000000ff */
[-C--:B------:R-:W-:Y:S01]  /*11e00*/  FMUL R3, R225, R2.reuse ;  /* 0x00000002e1037220 */ /* 0x080fe20000400000 */
[----:B------:R-:W-:Y:S01]  /*11e10*/  PRMT R12, R8, 0x7610, R12 ;  /* 0x00007610080c7816 */ /* 0x000fe2000000000c */
[----:B------:R-:W-:Y:S01]  /*11e20*/  FMUL R8, R224, R2 ;  /* 0x00000002e0087220 */ /* 0x000fe20000400000 */
[----:B------:R1:W-:Y:S01]  /*11e30*/  @P0 STG.E.U16 desc[UR36][R6.64+0xb0], R11 ;  /* 0x0000b00b06000986 */ /* 0x0003e2000c101524 */
[----:B0-----:R-:W-:-:S02]  /*11e40*/  PRMT R10, R9, 0x7610, R10 ;  /* 0x00007610090a7816 */ /* 0x001fc4000000000a */
[----:B------:R-:W-:Y:S01]  /*11e50*/  F2FP.F16.F32.PACK_AB R3, RZ, R3 ;  /* 0x00000003ff03723e */ /* 0x000fe200000000ff */
[----:B------:R0:W-:Y:S01]  /*11e60*/  @P1 STG.E.U16 desc[UR36][R6.64+0xb2], R12 ;  /* 0x0000b20c06001986 */ /* 0x0001e2000c101524 */
[C---:B------:R-:W-:Y:S01]  /*11e70*/  ISETP.GT.AND P5, PT, R0.reuse, 0x61, P3 ;  /* 0x000000610000780c */ /* 0x040fe20001fa4270 */
[-C--:B------:R-:W-:Y:S01]  /*11e80*/  FMUL R9, R223, R2.reuse ;  /* 0x00000002df097220 */ /* 0x080fe20000400000 */
[C---:B------:R-:W-:Y:S01]  /*11e90*/  ISETP.GT.AND P1, PT, R0.reuse, 0x60, P2 ;  /* 0x000000600000780c */ /* 0x040fe20001724270 */
[----:B------:R-:W-:Y:S01]  /*11ea0*/  @P4 STG.E.U16 desc[UR36][R4.64+0xc0], R10 ;  /* 0x0000c00a04004986 */ /* 0x000fe2000c101524 */
[----:B------:R-:W-:Y:S02]  /*11eb0*/  ISETP.GT.AND P4, PT, R0, 0x61, P2 ;  /* 0x000000610000780c */ /* 0x000fe40001784270 */
[----:B-1----:R-:W-:Y:S01]  /*11ec0*/  PRMT R11, R3, 0x7610, R11 ;  /* 0x00007610030b7816 */ /* 0x002fe2000000000b */
[----:B------:R-:W-:Y:S01]  /*11ed0*/  FMUL R3, R222, R2 ;  /* 0x00000002de037220 */ /* 0x000fe20000400000 */
[----:B------:R-:W-:-:S02]  /*11ee0*/  F2FP.F16.F32.PACK_AB R8, RZ, R8 ;  /* 0x00000008ff08723e */ /* 0x000fc400000000ff */
[----:B------:R-:W-:Y:S02]  /*11ef0*/  F2FP.F16.F32.PACK_AB R9, RZ, R9 ;  /* 0x00000009ff09723e */ /* 0x000fe400000000ff */
[----:B0-----:R-:W-:Y:S02]  /*11f00*/  PRMT R12, R8, 0x7610, R12 ;  /* 0x00007610080c7816 */ /* 0x001fe4000000000c */
[----:B------:R-:W-:Y:S01]  /*11f10*/  F2FP.F16.F32.PACK_AB R8, RZ, R3 ;  /* 0x00000003ff08723e */ /* 0x000fe200000000ff */
[-C--:B------:R-:W-:Y:S01]  /*11f20*/  FMUL R3, R221, R2.reuse ;  /* 0x00000002dd037220 */ /* 0x080fe20000400000 */
[----:B------:R-:W-:Y:S01]  /*11f30*/  PRMT R13, R9, 0x7610, R13 ;  /* 0x00007610090d7816 */ /* 0x000fe2000000000d */
[----:B------:R0:W-:Y:S01]  /*11f40*/  @P5 STG.E.U16 desc[UR36][R4.64+0xc2], R11 ;  /* 0x0000c20b04005986 */ /* 0x0001e2000c101524 */
[----:B------:R-:W-:Y:S02]  /*11f50*/  ISETP.GT.AND P0, PT, R0, 0x68, P3 ;  /* 0x000000680000780c */ /* 0x000fe40001f04270 */
[----:B------:R-:W-:Y:S01]  /*11f60*/  F2FP.F16.F32.PACK_AB R9, RZ, R3 ;  /* 0x00000003ff09723e */ /* 0x000fe200000000ff */
[----:B------:R1:W-:Y:S01]  /*11f70*/  @P1 STG.E.U16 desc[UR36][R6.64+0xc0], R12 ;  /* 0x0000c00c06001986 */ /* 0x0003e2000c101524 */
[----:B------:R-:W-:-:S03]  /*11f80*/  FMUL R3, R219, R2 ;  /* 0x00000002db037220 */ /* 0x000fc60000400000 */
[----:B------:R-:W-:Y:S01]  /*11f90*/  @P4 STG.E.U16 desc[UR36][R6.64+0xc2], R13 ;  /* 0x0000c20d06004986 */ /* 0x000fe2000c101524 */
[----:B------:R-:W-:Y:S02]  /*11fa0*/  ISETP.GT.AND P4, PT, R0, 0x69, P3 ;  /* 0x000000690000780c */ /* 0x000fe40001f84270 */
[----:B------:R-:W-:Y:S01]  /*11fb0*/  PRMT R14, R8, 0x7610, R14 ;  /* 0x00007610080e7816 */ /* 0x000fe2000000000e */
[-C--:B------:R-:W-:Y:S01]  /*11fc0*/  FMUL R8, R220, R2.reuse ;  /* 0x00000002dc087220 */ /* 0x080fe20000400000 */
[----:B------:R-:W-:Y:S02]  /*11fd0*/  F2FP.F16.F32.PACK_AB R3, RZ, R3 ;  /* 0x00000003ff03723e */ /* 0x000fe400000000ff */
[----:B------:R-:W-:Y:S01]  /*11fe0*/  ISETP.GT.AND P1, PT, R0, 0x68, P2 ;  /* 0x000000680000780c */ /* 0x000fe20001724270 */
[----:B------:R-:W-:Y:S01]  /*11ff0*/  @P0 STG.E.U16 desc[UR36][R4.64+0xd0], R14 ;  /* 0x0000d00e04000986 */ /* 0x000fe2000c101524 */
[----:B0-----:R-:W-:Y:S01]  /*12000*/  PRMT R11, R3, 0x7610, R11 ;  /* 0x00007610030b7816 */ /* 0x001fe2000000000b */
[----:B------:R-:W-:Y:S01]  /*12010*/  FMUL R3, R217, R2 ;  /* 0x00000002d9037220 */ /* 0x000fe20000400000 */
[----:B------:R-:W-:Y:S01]  /*12020*/  F2FP.F16.F32.PACK_AB R10, RZ, R8 ;  /* 0x00000008ff0a723e */ /* 0x000fe200000000ff */
[----:B------:R-:W-:Y:S01]  /*12030*/  FMUL R8, R218, R2 ;  /* 0x00000002da087220 */ /* 0x000fe20000400000 */
[C---:B------:R-:W-:Y:S01]  /*12040*/  ISETP.GT.AND P0, PT, R0.reuse, 0x69, P2 ;  /* 0x000000690000780c */ /* 0x040fe20001704270 */
[----:B------:R0:W-:Y:S01]  /*12050*/  @P4 STG.E.U16 desc[UR36][R4.64+0xd2], R9 ;  /* 0x0000d20904004986 */ /* 0x0001e2000c101524 */
[----:B------:R-:W-:-:S02]  /*12060*/  ISETP.GT.AND P5, PT, R0, 0x70, P3 ;  /* 0x000000700000780c */ /* 0x000fc40001fa4270 */
[----:B------:R-:W-:-:S04]  /*12070*/  F2FP.F16.F32.PACK_AB R8, RZ, R8 ;  /* 0x00000008ff08723e */ /* 0x000fc800000000ff */
[----:B-1----:R-:W-:Y:S02]  /*12080*/  PRMT R12, R8, 0x7610, R12 ;  /* 0x00007610080c7816 */ /* 0x002fe4000000000c */
[----:B0-----:R-:W-:Y:S01]  /*12090*/  F2FP.F16.F32.PACK_AB R9, RZ, R3 ;  /* 0x00000003ff09723e */ /* 0x001fe200000000ff */
[-C--:B------:R-:W-:Y:S01]  /*120a0*/  FMUL R3, R216, R2.reuse ;  /* 0x00000002d8037220 */ /* 0x080fe20000400000 */
[----:B------:R-:W-:Y:S01]  /*120b0*/  FMUL R8, R215, R2 ;  /* 0x00000002d7087220 */ /* 0x000fe20000400000 */
[----:B------:R0:W-:Y:S03]  /*120c0*/  @P1 STG.E.U16 desc[UR36][R6.64+0xd0], R10 ;  /* 0x0000d00a06001986 */ /* 0x0001e6000c101524 */
[----:B------:R-:W-:Y:S01]  /*120d0*/  F2FP.F16.F32.PACK_AB R3, RZ, R3 ;  /* 0x00000003ff03723e */ /* 0x000fe200000000ff */
[----:B------:R1:W-:Y:S01]  /*120e0*/  @P0 STG.E.U16 desc[UR36][R6.64+0xd2], R11 ;  /* 0x0000d20b06000986 */ /* 0x0003e2000c101524 */
[----:B------:R-:W-:-:S02]  /*120f0*/  ISETP.GT.AND P1, PT, R0, 0x70, P2 ;  /* 0x000000700000780c */ /* 0x000fc40001724270 */
[----:B------:R-:W-:Y:S01]  /*12100*/  F2FP.F16.F32.PACK_AB R8, RZ, R8 ;  /* 0x00000008ff08723e */ /* 0x000fe200000000ff */
[----:B------:R2:W-:Y:S01]  /*12110*/  @P5 STG.E.U16 desc[UR36][R4.64+0xe0], R12 ;  /* 0x0000e00c04005986 */ /* 0x0005e2000c101524 */
[----:B0-----:R-:W-:Y:S01]  /*12120*/  PRMT R10, R9, 0x7610, R10 ;  /* 0x00007610090a7816 */ /* 0x001fe2000000000a */
[-C--:B------:R-:W-:Y:S01]  /*12130*/  FMUL R9, R214, R2.reuse ;  /* 0x00000002d6097220 */ /* 0x080fe20000400000 */
[----:B-1----:R-:W-:Y:S01]  /*12140*/  PRMT R11, R3, 0x7610, R11 ;  /* 0x00007610030b7816 */ /* 0x002fe2000000000b */
[----:B------:R-:W-:-:S03]  /*12150*/  FMUL R3, R213, R2 ;  /* 0x00000002d5037220 */ /* 0x000fc60000400000 */
[----:B------:R-:W-:Y:S02]  /*12160*/  F2FP.F16.F32.PACK_AB R9, RZ, R9 ;  /* 0x00000009ff09723e */ /* 0x000fe400000000ff */
[----:B--2---:R-:W-:Y:S02]  /*12170*/  PRMT R12, R8, 0x7610, R12 ;  /* 0x00007610080c7816 */ /* 0x004fe4000000000c */
[----:B------:R-:W-:Y:S01]  /*12180*/  F2FP.F16.F32.PACK_AB R8, RZ, R3 ;  /* 0x00000003ff08723e */ /* 0x000fe200000000ff */
[----:B------:R-:W-:Y:S01]  /*12190*/  FMUL R3, R212, R2 ;  /* 0x00000002d4037220 */ /* 0x000fe20000400000 */
[C---:B------:R-:W-:Y:S02]  /*121a0*/  ISETP.GT.AND P4, PT, R0.reuse, 0x71, P2 ;  /* 0x000000710000780c */ /* 0x040fe40001784270 */
[----:B------:R-:W-:Y:S01]  /*121b0*/  ISETP.GT.AND P5, PT, R0, 0x78, P3 ;  /* 0x000000780000780c */ /* 0x000fe20001fa4270 */
[----:B------:R0:W-:Y:S01]  /*121c0*/  @P6 STG.E.U16 desc[UR36][R4.64+0xe2], R10 ;  /* 0x0000e20a04006986 */ /* 0x0001e2000c101524 */
[----:B------:R-:W-:-:S02]  /*121d0*/  PRMT R13, R9, 0x7610, R13 ;  /* 0x00007610090d7816 */ /* 0x000fc4000000000d */
[----:B------:R-:W-:Y:S01]  /*121e0*/  F2FP.F16.F32.PACK_AB R9, RZ, R3 ;  /* 0x00000003ff09723e */ /* 0x000fe200000000ff */
[----:B------:R1:W-:Y:S01]  /*121f0*/  @P1 STG.E.U16 desc[UR36][R6.64+0xe0], R11 ;  /* 0x0000e00b06001986 */ /* 0x0003e2000c101524 */
[----:B------:R-:W-:Y:S01]  /*12200*/  ISETP.GT.AND P0, PT, R0, 0x79, P3 ;  /* 0x000000790000780c */ /* 0x000fe20001f04270 */
[-C--:B------:R-:W-:Y:S01]  /*12210*/  FMUL R3, R210, R2.reuse ;  /* 0x00000002d2037220 */ /* 0x080fe20000400000 */
[----:B------:R-:W-:Y:S02]  /*12220*/  ISETP.GT.AND P1, PT, R0, 0x78, P2 ;  /* 0x000000780000780c */ /* 0x000fe40001724270 */
[----:B------:R-:W-:Y:S01]  /*12230*/  PRMT R14, R8, 0x7610, R14 ;  /* 0x00007610080e7816 */ /* 0x000fe2000000000e */
[----:B------:R-:W-:Y:S01]  /*12240*/  FMUL R8, R211, R2 ;  /* 0x00000002d3087220 */ /* 0x000fe20000400000 */
[----:B------:R-:W-:Y:S01]  /*12250*/  F2FP.F16.F32.PACK_AB R3, RZ, R3 ;  /* 0x00000003ff03723e */ /* 0x000fe200000000ff */
[----:B------:R2:W-:Y:S01]  /*12260*/  @P4 STG.E.U16 desc[UR36][R6.64+0xe2], R12 ;  /* 0x0000e20c06004986 */ /* 0x0005e2000c101524 */
[----:B------:R-:W-:-:S02]  /*12270*/  ISETP.GT.AND P4, PT, R0, 0x79, P2 ;  /* 0x000000790000780c */ /* 0x000fc40001784270 */
[----:B0-----:R-:W-:Y:S01]  /*12280*/  F2FP.F16.F32.PACK_AB R10, RZ, R8 ;  /* 0x00000008ff0a723e */ /* 0x001fe200000000ff */
[----:B------:R-:W-:Y:S01]  /*12290*/  @P5 STG.E.U16 desc[UR36][R4.64+0xf0], R13 ;  /* 0x0000f00d04005986 */ /* 0x000fe2000c101524 */
[----:B-1----:R-:W-:Y:S01]  /*122a0*/  PRMT R11, R3, 0x7610, R11 ;  /* 0x00007610030b7816 */ /* 0x002fe2000000000b */
[-C--:B------:R-:W-:Y:S01]  /*122b0*/  FMUL R3, R208, R2.reuse ;  /* 0x00000002d0037220 */ /* 0x080fe20000400000 */
[----:B------:R-:W-:Y:S01]  /*122c0*/  FMUL R8, R209, R2 ;  /* 0x00000002d1087220 */ /* 0x000fe20000400000 */
[C---:B------:R-:W-:Y:S01]  /*122d0*/  ISETP.GT.AND P5, PT, R0.reuse, 0x80, P3 ;  /* 0x000000800000780c */ /* 0x040fe20001fa4270 */
[----:B------:R-:W-:Y:S01]  /*122e0*/  @P0 STG.E.U16 desc[UR36][R4.64+0xf2], R14 ;  /* 0x0000f20e04000986 */ /* 0x000fe2000c101524 */
[----:B------:R-:W-:-:S03]  /*122f0*/  ISETP.GT.AND P6, PT, R0, 0x81, P3 ;  /* 0x000000810000780c */ /* 0x000fc60001fc4270 */
[----:B------:R0:W-:Y:S01]  /*12300*/  @P1 STG.E.U16 desc[UR36][R6.64+0xf0], R9 ;  /* 0x0000f00906001986 */ /* 0x0001e2000c101524 */
[----:B------:R-:W-:-:S04]  /*12310*/  F2FP.F16.F32.PACK_AB R8, RZ, R8 ;  /* 0x00000008ff08723e */ /* 0x000fc800000000ff */
[----:B--2---:R-:W-:Y:S01]  /*12320*/  PRMT R12, R8, 0x7610, R12 ;  /* 0x00007610080c7816 */ /* 0x004fe2000000000c */
[-C--:B------:R-:W-:Y:S01]  /*12330*/  FMUL R8, R206, R2.reuse ;  /* 0x00000002ce087220 */ /* 0x080fe20000400000 */
[----:B0-----:R-:W-:Y:S01]  /*12340*/  F2FP.F16.F32.PACK_AB R9, RZ, R3 ;  /* 0x00000003ff09723e */ /* 0x001fe200000000ff */
[----:B------:R-:W-:Y:S01]  /*12350*/  FMUL R3, R207, R2 ;  /* 0x00000002cf037220 */ /* 0x000fe20000400000 */
[----:B------:R0:W-:Y:S01]  /*12360*/  @P4 STG.E.U16 desc[UR36][R6.64+0xf2], R10 ;  /* 0x0000f20a06004986 */ /* 0x0001e2000c101524 */
[----:B------:R-:W-:-:S03]  /*12370*/  ISETP.GT.AND P0, PT, R0, 0x80, P2 ;  /* 0x000000800000780c */ /* 0x000fc60001704270 */
[----:B------:R-:W-:Y:S01]  /*12380*/  F2FP.F16.F32.PACK_AB R3, RZ, R3 ;  /* 0x00000003ff03723e */ /* 0x000fe200000000ff */
[----:B------:R1:W-:Y:S01]  /*12390*/  @P5 STG.E.U16 desc[UR36][R4.64+0x100], R11 ;  /* 0x0001000b04005986 */ /* 0x0003e2000c101524 */
[----:B------:R-:W-:Y:S02]  /*123a0*/  ISETP.GT.AND P1, PT, R0, 0x81, P2 ;  /* 0x000000810000780c */ /* 0x000fe40001724270 */
[----:B------:R-:W-:Y:S01]  /*123b0*/  F2FP.F16.F32.PACK_AB R8, RZ, R8 ;  /* 0x00000008ff08723e */ /* 0x000fe200000000ff */
[----:B------:R2:W-:Y:S01]  /*123c0*/  @P6 STG.E.U16 desc[UR36][R4.64+0x102], R12 ;  /* 0x0001020c04006986 */ /* 0x0005e2000c101524 */
[----:B0-----:R-:W-:Y:S01]  /*123d0*/  PRMT R10, R9, 0x7610, R10 ;  /* 0x00007610090a7816 */ /* 0x001fe2000000000a */
[-C--:B------:R-:W-:Y:S01]  /*123e0*/  FMUL R9, R205, R2.reuse ;  /* 0x00000002cd097220 */ /* 0x080fe20000400000 */
[----:B-1----:R-:W-:Y:S01]  /*123f0*/  PRMT R11, R3, 0x7610, R11 ;  /* 0x00007610030b7816 */ /* 0x002fe2000000000b */
[----:B------:R-:W-:Y:S01]  /*12400*/  FMUL R3, R204, R2 ;  /* 0x00000002cc037220 */ /* 0x000fe20000400000 */
[----:B------:R-:W-:-:S02]  /*12410*/  ISETP.GT.AND P4, PT, R0, 0x88, P3 ;  /* 0x000000880000780c */ /* 0x000fc40001f84270 */
[----:B--2---:R-:W-:Y:S02]  /*12420*/  PRMT R12, R8, 0x7610, R12 ;  /* 0x00007610080c7816 */ /* 0x004fe4000000000c */
[----:B------:R-:W-:Y:S01]  /*12430*/  F2FP.F16.F32.PACK_AB R8, RZ, R3 ;  /* 0x00000003ff08723e */ /* 0x000fe200000000ff */
[-C--:B------:R-:W-:Y:S01]  /*12440*/  FMUL R3, R203, R2.reuse ;  /* 0x00000002cb037220 */ /* 0x080fe20000400000 */
[----:B------:R-:W-:Y:S02]  /*12450*/  F2FP.F16.F32.PACK_AB R9, RZ, R9 ;  /* 0x00000009ff09723e */ /* 0x000fe400000000ff */
[C---:B------:R-:W-:Y:S01]  /*12460*/  ISETP.GT.AND P5, PT, R0.reuse, 0x89, P3 ;  /* 0x000000890000780c */ /* 0x040fe20001fa4270 */
[----:B------:R0:W-:Y:S01]  /*12470*/  @P0 STG.E.U16 desc[UR36][R6.64+0x100], R10 ;  /* 0x0001000a06000986 */ /* 0x0001e2000c101524 */
[----:B------:R-:W-:Y:S02]  /*12480*/  PRMT R13, R9, 0x7610, R13 ;  /* 0x00007610090d7816 */ /* 0x000fe4000000000d */
[----:B------:R-:W-:Y:S01]  /*12490*/  F2FP.F16.F32.PACK_AB R9, RZ, R3 ;  /* 0x00000003ff09723e */ /* 0x000fe200000000ff */
[----:B------:R1:W-:Y:S01]  /*124a0*/  @P1 STG.E.U16 desc[UR36][R6.64+0x102], R11 ;  /* 0x0001020b06001986 */ /* 0x0003e2000c101524 */
[C---:B------:R-:W-:Y:S01]  /*124b0*/  ISETP.GT.AND P0, PT, R0.reuse, 0x88, P2 ;  /* 0x000000880000780c */ /* 0x040fe20001704270 */
[----:B------:R-:W-:Y:S01]  /*124c0*/  FMUL R3, R201, R2 ;  /* 0x00000002c9037220 */ /* 0x000fe20000400000 */
[----:B------:R-:W-:-:S02]  /*124d0*/  ISETP.GT.AND P1, PT, R0, 0x89, P2 ;  /* 0x000000890000780c */ /* 0x000fc40001724270 */
[----:B------:R-:W-:Y:S01]  /*124e0*/  PRMT R14, R8, 0x7610, R14 ;  /* 0x00007610080e7816 */ /* 0x000fe2000000000e */
[----:B------:R-:W-:Y:S01]  /*124f0*/  FMUL R8, R202, R2 ;  /* 0x00000002ca087220 */ /* 0x000fe20000400000 */
[----:B------:R-:W-:Y:S01]  /*12500*/  F2FP.F16.F32.PACK_AB R3, RZ, R3 ;  /* 0x00000003ff03723e */ /* 0x000fe200000000ff */
[----:B------:R2:W-:Y:S01]  /*12510*/  @P4 STG.E.U16 desc[UR36][R4.64+0x110], R12 ;  /* 0x0001100c04004986 */ /* 0x0005e2000c101524 */
[----:B------:R-:W-:Y:S02]  /*12520*/  ISETP.GT.AND P4, PT, R0, 0x90, P3 ;  /* 0x000000900000780c */ /* 0x000fe40001f84270 */
        /* <DEDUP_REMOVED lines=9> */
[----:B------:R-:W-:Y:S02]  /*125c0*/  F2FP.F16.F32.PACK_AB R8, RZ, R8 ;  /* 0x00000008ff08723e */ /* 0x000fe400000000ff */
[----:B------:R-:W-:Y:S01]  /*125d0*/  ISETP.GT.AND P1, PT, R0, 0x91, P2 ;  /* 0x000000910000780c */ /* 0x000fe20001724270 */
[----:B------:R1:W-:Y:S01]  /*125e0*/  @P4 STG.E.U16 desc[UR36][R4.64+0x120], R10 ;  /* 0x0001200a04004986 */ /* 0x0003e2000c101524 */
[----:B--2---:R-:W-:Y:S01]  /*125f0*/  PRMT R12, R8, 0x7610, R12 ;  /* 0x00007610080c7816 */ /* 0x004fe2000000000c */
[-C--:B------:R-:W-:Y:S01]  /*12600*/  FMUL R8, R197, R2.reuse ;  /* 0x00000002c5087220 */ /* 0x080fe20000400000 */
[----:B0-----:R-:W-:Y:S01]  /*12610*/  F2FP.F16.F32.PACK_AB R9, RZ, R3 ;  /* 0x00000003ff09723e */ /* 0x001fe200000000ff */
[----:B------:R-:W-:Y:S01]  /*12620*/  FMUL R3, R198, R2 ;  /* 0x00000002c6037220 */ /* 0x000fe20000400000 */
[----:B------:R-:W-:Y:S01]  /*12630*/  ISETP.GT.AND P4, PT, R0, 0x98, P3 ;  /* 0x000000980000780c */ /* 0x000fe20001f84270 */
[----:B------:R0:W-:Y:S03]  /*12640*/  @P5 STG.E.U16 desc[UR36][R4.64+0x122], R11 ;  /* 0x0001220b04005986 */ /* 0x0001e6000c101524 */
[----:B------:R-:W-:-:S02]  /*12650*/  F2FP.F16.F32.PACK_AB R3, RZ, R3 ;  /* 0x00000003ff03723e */ /* 0x000fc400000000ff */
[----:B-1----:R-:W-:Y:S01]  /*12660*/  PRMT R10, R9, 0x7610, R10 ;  /* 0x00007610090a7816 */ /* 0x002fe2000000000a */
[----:B------:R-:W-:Y:S01]  /*12670*/  FMUL R9, R196, R2 ;  /* 0x00000002c4097220 */ /* 0x000fe20000400000 */
[----:B------:R-:W-:Y:S01]  /*12680*/  F2FP.F16.F32.PACK_AB R8, RZ, R8 ;  /* 0x00000008ff08723e */ /* 0x000fe200000000ff */
[----:B------:R1:W-:Y:S01]  /*12690*/  @P0 STG.E.U16 desc[UR36][R6.64+0x120], R12 ;  /* 0x0001200c06000986 */ /* 0x0003e2000c101524 */
[----:B0-----:R-:W-:Y:S01]  /*126a0*/  PRMT R11, R3, 0x7610, R11 ;  /* 0x00007610030b7816 */ /* 0x001fe2000000000b */
[----:B------:R-:W-:Y:S01]  /*126b0*/  FMUL R3, R195, R2 ;  /* 0x00000002c3037220 */ /* 0x000fe20000400000 */
[C---:B------:R-:W-:Y:S01]  /*126c0*/  ISETP.GT.AND P5, PT, R0.reuse, 0x99, P3 ;  /* 0x000000990000780c */ /* 0x040fe20001fa4270 */
[----:B------:R0:W-:Y:S01]  /*126d0*/  @P1 STG.E.U16 desc[UR36][R6.64+0x122], R10 ;  /* 0x0001220a06001986 */ /* 0x0001e2000c101524 */
[----:B------:R-:W-:Y:S02]  /*126e0*/  ISETP.GT.AND P1, PT, R0, 0x98, P2 ;  /* 0x000000980000780c */ /* 0x000fe40001724270 */
[----:B------:R-:W-:-:S02]  /*126f0*/  F2FP.F16.F32.PACK_AB R9, RZ, R9 ;  /* 0x00000009ff09723e */ /* 0x000fc400000000ff */
[----:B-1----:R-:W-:Y:S02]  /*12700*/  PRMT R12, R8, 0x7610, R12 ;  /* 0x00007610080c7816 */ /* 0x002fe4000000000c */
[----:B------:R-:W-:Y:S01]  /*12710*/  F2FP.F16.F32.PACK_AB R8, RZ, R3 ;  /* 0x00000003ff08723e */ /* 0x000fe200000000ff */
[-C--:B------:R-:W-:Y:S01]  /*12720*/  FMUL R3, R194, R2.reuse ;  /* 0x00000002c2037220 */ /* 0x080fe20000400000 */
[C---:B------:R-:W-:Y:S01]  /*12730*/  ISETP.GT.AND P0, PT, R0.reuse, 0x99, P2 ;  /* 0x000000990000780c */ /* 0x040fe20001704270 */
[----:B------:R1:W-:Y:S01]  /*12740*/  @P4 STG.E.U16 desc[UR36][R4.64+0x130], R11 ;  /* 0x0001300b04004986 */ /* 0x0003e2000c101524 */
[----:B------:R-:W-:Y:S02]  /*12750*/  ISETP.GT.AND P4, PT, R0, 0xa0, P3 ;  /* 0x000000a00000780c */ /* 0x000fe40001f84270 */
[----:B------:R-:W-:Y:S02]  /*12760*/  PRMT R13, R9, 0x7610, R13 ;  /* 0x00007610090d7816 */ /* 0x000fe4000000000d */
[----:B------:R-:W-:Y:S01]  /*12770*/  F2FP.F16.F32.PACK_AB R9, RZ, R3 ;  /* 0x00000003ff09723e */ /* 0x000fe200000000ff */
[-C--:B------:R-:W-:Y:S01]  /*12780*/  FMUL R3, R192, R2.reuse ;  /* 0x00000002c0037220 */ /* 0x080fe20000400000 */
[----:B------:R-:W-:Y:S01]  /*12790*/  PRMT R14, R8, 0x7610, R14 ;  /* 0x00007610080e7816 */ /* 0x000fe2000000000e */
[----:B------:R-:W-:Y:S01]  /*127a0*/  FMUL R8, R193, R2 ;  /* 0x00000002c1087220 */ /* 0x000fe20000400000 */
[----:B------:R2:W-:Y:S01]  /*127b0*/  @P5 STG.E.U16 desc[UR36][R4.64+0x132], R12 ;  /* 0x0001320c04005986 */ /* 0x0005e2000c101524 */
[----:B------:R-:W-:-:S02]  /*127c0*/  ISETP.GT.AND P5, PT, R0, 0xa1, P3 ;  /* 0x000000a10000780c */ /* 0x000fc40001fa4270 */
[----:B------:R-:W-:Y:S01]  /*127d0*/  F2FP.F16.F32.PACK_AB R3, RZ, R3 ;  /* 0x00000003ff03723e */ /* 0x000fe200000000ff */
[----:B------:R-:W-:Y:S01]  /*127e0*/  @P1 STG.E.U16 desc[UR36][R6.64+0x130], R13 ;  /* 0x0001300d06001986 */ /* 0x000fe2000c101524 */
[----:B0-----:R-:W-:Y:S01]  /*127f0*/  F2FP.F16.F32.PACK_AB R10, RZ, R8 ;  /* 0x00000008ff0a723e */ /* 0x001fe200000000ff */
[-C--:B------:R-:W-:Y:S01]  /*12800*/  FMUL R8, R191, R2.reuse ;  /* 0x00000002bf087220 */ /* 0x080fe20000400000 */
[----:B-1----:R-:W-:Y:S01]  /*12810*/  PRMT R11, R3, 0x7610, R11 ;  /* 0x00007610030b7816 */ /* 0x002fe2000000000b */
[----:B------:R-:W-:Y:S01]  /*12820*/  @P0 STG.E.U16 desc[UR36][R6.64+0x132], R14 ;  /* 0x0001320e06000986 */ /* 0x000fe2000c101524 */
[----:B------:R-:W-:Y:S01]  /*12830*/  ISETP.GT.AND P0, PT, R0, 0xa0, P2 ;  /* 0x000000a00000780c */ /* 0x000fe20001704270 */
[----:B------:R-:W-:Y:S01]  /*12840*/  FMUL R3, R190, R2 ;  /* 0x00000002be037220 */ /* 0x000fe20000400000 */
[C---:B------:R-:W-:Y:S01]  /*12850*/  ISETP.GT.AND P1, PT, R0.reuse, 0xa1, P2 ;  /* 0x000000a10000780c */ /* 0x040fe20001724270 */
[----:B------:R0:W-:Y:S01]  /*12860*/  @P4 STG.E.U16 desc[UR36][R4.64+0x140], R9 ;  /* 0x0001400904004986 */ /* 0x0001e2000c101524 */
[----:B------:R-:W-:-:S02]  /*12870*/  ISETP.GT.AND P4, PT, R0, 0xa8, P3 ;  /* 0x000000a80000780c */ /* 0x000fc40001f84270 */
[----:B------:R-:W-:Y:S01]  /*12880*/  F2FP.F16.F32.PACK_AB R8, RZ, R8 ;  /* 0x00000008ff08723e */ /* 0x000fe200000000ff */
[----:B------:R1:W-:Y:S03]  /*12890*/  @P5 STG.E.U16 desc[UR36][R4.64+0x142], R10 ;  /* 0x0001420a04005986 */ /* 0x0003e6000c101524 */
[----:B--2---:R-:W-:Y:S02]  /*128a0*/  PRMT R12, R8, 0x7610, R12 ;  /* 0x00007610080c7816 */ /* 0x004fe4000000000c */
[----:B0-----:R-:W-:Y:S01]  /*128b0*/  F2FP.F16.F32.PACK_AB R9, RZ, R3 ;  /* 0x00000003ff09723e */ /* 0x001fe200000000ff */
[-C--:B------:R-:W-:Y:S01]  /*128c0*/  FMUL R3, R189, R2.reuse ;  /* 0x00000002bd037220 */ /* 0x080fe20000400000 */
[-C--:B------:R-:W-:Y:S02]  /*128d0*/  FMUL R8, R188, R2.reuse ;  /* 0x00000002bc087220 */ /* 0x080fe40000400000 */
[----:B-1----:R-:W-:Y:S01]  /*128e0*/  PRMT R10, R9, 0x7610, R10 ;  /* 0x00007610090a7816 */ /* 0x002fe2000000000a */
[----:B------:R0:W-:Y:S01]  /*128f0*/  @P0 STG.E.U16 desc[UR36][R6.64+0x140], R11 ;  /* 0x0001400b06000986 */ /* 0x0001e2000c101524 */
[----:B------:R-:W-:Y:S01]  /*12900*/  F2FP.F16.F32.PACK_AB R3, RZ, R3 ;  /* 0x00000003ff03723e */ /* 0x000fe200000000ff */
[----:B------:R-:W-:Y:S01]  /*12910*/  FMUL R9, R187, R2 ;  /* 0x00000002bb097220 */ /* 0x000fe20000400000 */
[C---:B------:R-:W-:Y:S01]  /*12920*/  ISETP.GT.AND P5, PT, R0.reuse, 0xa9, P3 ;  /* 0x000000a90000780c */ /* 0x040fe20001fa4270 */
[----:B------:R1:W-:Y:S01]  /*12930*/  @P1 STG.E.U16 desc[UR36][R6.64+0x142], R12 ;  /* 0x0001420c06001986 */ /* 0x0003e2000c101524 */
[----:B------:R-:W-:-:S03]  /*12940*/  ISETP.GT.AND P1, PT, R0, 0xa8, P2 ;  /* 0x000000a80000780c */ /* 0x000fc60001724270 */
[----:B------:R-:W-:Y:S01]  /*12950*/  @P4 STG.E.U16 desc[UR36][R4.64+0x150], R10 ;  /* 0x0001500a04004986 */ /* 0x000fe2000c101524 */
[----:B------:R-:W-:Y:S02]  /*12960*/  ISETP.GT.AND P4, PT, R0, 0xa9, P2 ;  /* 0x000000a90000780c */ /* 0x000fe40001784270 */
[----:B------:R-:W-:Y:S02]  /*12970*/  F2FP.F16.F32.PACK_AB R8, RZ, R8 ;  /* 0x00000008ff08723e */ /* 0x000fe400000000ff */
[----:B0-----:R-:W-:Y:S01]  /*12980*/  PRMT R11, R3, 0x7610, R11 ;  /* 0x00007610030b7816 */ /* 0x001fe2000000000b */
[-C--:B------:R-:W-:Y:S01]  /*12990*/  FMUL R3, R186, R2.reuse ;  /* 0x00000002ba037220 */ /* 0x080fe20000400000 */
[----:B------:R-:W-:Y:S02]  /*129a0*/  F2FP.F16.F32.PACK_AB R9, RZ, R9 ;  /* 0x00000009ff09723e */ /* 0x000fe400000000ff */
[----:B-1----:R-:W-:Y:S02]  /*129b0*/  PRMT R12, R8, 0x7610, R12 ;  /* 0x00007610080c7816 */ /* 0x002fe4000000000c */
[----:B------:R-:W-:Y:S01]  /*129c0*/  F2FP.F16.F32.PACK_AB R8, RZ, R3 ;  /* 0x00000003ff08723e */ /* 0x000fe200000000ff */
[----:B------:R-:W-:Y:S01]  /*129d0*/  FMUL R3, R185, R2 ;  /* 0x00000002b9037220 */ /* 0x000fe20000400000 */
[----:B------:R-:W-:Y:S01]  /*129e0*/  PRMT R13, R9, 0x7610, R13 ;  /* 0x00007610090d7816 */ /* 0x000fe2000000000d */
[----:B------:R0:W-:Y:S01]  /*129f0*/  @P5 STG.E.U16 desc[UR36][R4.64+0x152], R11 ;  /* 0x0001520b04005986 */ /* 0x0001e2000c101524 */
[----:B------:R-:W-:-:S02]  /*12a00*/  ISETP.GT.AND P0, PT, R0, 0xb0, P3 ;  /* 0x000000b00000780c */ /* 0x000fc40001f04270 */
        /* <DEDUP_REMOVED lines=26> */
[----:B------:R-:W-:Y:S02]  /*12bb0*/  ISETP.GT.AND P1, PT, R0, 0xb8, P2 ;  /* 0x000000b80000780c */ /* 0x000fe40001724270 */
[----:B------:R-:W-:Y:S02]  /*12bc0*/  F2FP.F16.F32.PACK_AB R8, RZ, R8 ;  /* 0x00000008ff08723e */ /* 0x000fe400000000ff */
[----:B0-----:R-:W-:Y:S01]  /*12bd0*/  PRMT R10, R9, 0x7610, R10 ;  /* 0x00007610090a7816 */ /* 0x001fe2000000000a */
[-C--:B------:R-:W-:Y:S01]  /*12be0*/  FMUL R9, R178, R2.reuse ;  /* 0x00000002b2097220 */ /* 0x080fe20000400000 */
[----:B-1----:R-:W-:Y:S01]  /*12bf0*/  PRMT R11, R3, 0x7610, R11 ;  /* 0x00007610030b7816 */ /* 0x002fe2000000000b */
[----:B------:R-:W-:Y:S01]  /*12c00*/  FMUL R3, R177, R2 ;  /* 0x00000002b1037220 */ /* 0x000fe20000400000 */
[----:B------:R0:W-:Y:S02]  /*12c10*/  @P5 STG.E.U16 desc[UR36][R4.64+0x170], R12 ;  /* 0x0001700c04005986 */ /* 0x0001e4000c101524 */
[----:B------:R-:W-:-:S02]  /*12c20*/  F2FP.F16.F32.PACK_AB R9, RZ, R9 ;  /* 0x00000009ff09723e */ /* 0x000fc400000000ff */
[C---:B------:R-:W-:Y:S02]  /*12c30*/  ISETP.GT.AND P4, PT, R0.reuse, 0xb9, P2 ;  /* 0x000000b90000780c */ /* 0x040fe40001784270 */
[----:B------:R-:W-:Y:S02]  /*12c40*/  ISETP.GT.AND P5, PT, R0, 0xc0, P3 ;  /* 0x000000c00000780c */ /* 0x000fe40001fa4270 */
[----:B0-----:R-:W-:Y:S02]  /*12c50*/  PRMT R12, R8, 0x7610, R12 ;  /* 0x00007610080c7816 */ /* 0x001fe4000000000c */
[----:B------:R-:W-:Y:S01]  /*12c60*/  F2FP.F16.F32.PACK_AB R8, RZ, R3 ;  /* 0x00000003ff08723e */ /* 0x000fe200000000ff */
[----:B------:R-:W-:Y:S01]  /*12c70*/  FMUL R3, R176, R2 ;  /* 0x00000002b0037220 */ /* 0x000fe20000400000 */
[----:B------:R-:W-:Y:S01]  /*12c80*/  PRMT R13, R9, 0x7610, R13 ;  /* 0x00007610090d7816 */ /* 0x000fe2000000000d */
[----:B------:R0:W-:Y:S01]  /*12c90*/  @P6 STG.E.U16 desc[UR36][R4.64+0x172], R10 ;  /* 0x0001720a04006986 */ /* 0x0001e2000c101524 */
[----:B------:R-:W-:-:S02]  /*12ca0*/  ISETP.GT.AND P0, PT, R0, 0xc1, P3 ;  /* 0x000000c10000780c */ /* 0x000fc40001f04270 */
[----:B------:R-:W-:Y:S01]  /*12cb0*/  F2FP.F16.F32.PACK_AB R9, RZ, R3 ;  /* 0x00000003ff09723e */ /* 0x000fe200000000ff */
[----:B------:R1:W-:Y:S01]  /*12cc0*/  @P1 STG.E.U16 desc[UR36][R6.64+0x170], R11 ;  /* 0x0001700b06001986 */ /* 0x0003e2000c101524 */
[-C--:B------:R-:W-:Y:S01]  /*12cd0*/  FMUL R3, R174, R2.reuse ;  /* 0x00000002ae037220 */ /* 0x080fe20000400000 */
[----:B------:R-:W-:Y:S02]  /*12ce0*/  ISETP.GT.AND P1, PT, R0, 0xc0, P2 ;  /* 0x000000c00000780c */ /* 0x000fe40001724270 */
        /* <DEDUP_REMOVED lines=40> */
[C---:B------:R-:W-:Y:S01]  /*12f70*/  ISETP.GT.AND P0, PT, R0.reuse, 0xd0, P2 ;  /* 0x000000d00000780c */ /* 0x040fe20001704270 */
        /* <DEDUP_REMOVED lines=11> */
[----:B------:R-:W-:Y:S01]  /*13030*/  ISETP.GT.AND P5, PT, R0, 0xd9, P3 ;  /* 0x000000d90000780c */ /* 0x000fe20001fa4270 */
[----:B------:R-:W-:Y:S01]  /*13040*/  FMUL R8, R164, R2 ;  /* 0x00000002a4087220 */ /* 0x000fe20000400000 */
[----:B------:R-:W-:Y:S01]  /*13050*/  @P0 STG.E.U16 desc[UR36][R6.64+0x1a0], R14 ;  /* 0x0001a00e06000986 */ /* 0x000fe2000c101524 */
[----:B------:R-:W-:-:S03]  /*13060*/  ISETP.GT.AND P0, PT, R0, 0xd8, P2 ;  /* 0x000000d80000780c */ /* 0x000fc60001704270 */
[----:B------:R0:W-:Y:S01]  /*13070*/  @P1 STG.E.U16 desc[UR36][R6.64+0x1a2], R9 ;  /* 0x0001a20906001986 */ /* 0x0001e2000c101524 */
[----:B------:R-:W-:Y:S02]  /*13080*/  F2FP.F16.F32.PACK_AB R8, RZ, R8 ;  /* 0x00000008ff08723e */ /* 0x000fe400000000ff */
[----:B------:R-:W-:Y:S02]  /*13090*/  ISETP.GT.AND P1, PT, R0, 0xd9, P2 ;  /* 0x000000d90000780c */ /* 0x000fe40001724270 */
        /* <DEDUP_REMOVED lines=16> */
[----:B------:R1:W-:Y:S01]  /*131a0*/  @P1 STG.E.U16 desc[UR36][R6.64+0x1b2], R10 ;  /* 0x0001b20a06001986 */ /* 0x0003e2000c101524 */
[C---:B------:R-:W-:Y:S02]  /*131b0*/  ISETP.GT.AND P1, PT, R0.reuse, 0xe0, P2 ;  /* 0x000000e00000780c */ /* 0x040fe40001724270 */
[----:B------:R-:W-:Y:S02]  /*131c0*/  ISETP.GT.AND P0, PT, R0, 0xe1, P2 ;  /* 0x000000e10000780c */ /* 0x000fe40001704270 */
[----:B0-----:R-:W-:Y:S02]  /*131d0*/  PRMT R12, R8, 0x7610, R12 ;  /* 0x00007610080c7816 */ /* 0x001fe4000000000c */
[----:B------:R-:W-:Y:S01]  /*131e0*/  F2FP.F16.F32.PACK_AB R8, RZ, R3 ;  /* 0x00000003ff08723e */ /* 0x000fe200000000ff */
[----:B------:R-:W-:Y:S01]  /*131f0*/  FMUL R3, R157, R2 ;  /* 0x000000029d037220 */ /* 0x000fe20000400000 */
[----:B------:R0:W-:Y:S01]  /*13200*/  @P4 STG.E.U16 desc[UR36][R4.64+0x1c0], R11 ;  /* 0x0001c00b04004986 */ /* 0x0001e2000c101524 */
[----:B-1----:R-:W-:-:S02]  /*13210*/  PRMT R10, R9, 0x7610, R10 ;  /* 0x00007610090a7816 */ /* 0x002fc4000000000a */
[----:B------:R-:W-:Y:S01]  /*13220*/  PRMT R13, R8, 0x7610, R13 ;  /* 0x00007610080d7816 */ /* 0x000fe2000000000d */
[----:B------:R-:W-:Y:S01]  /*13230*/  @P5 STG.E.U16 desc[UR36][R4.64+0x1c2], R12 ;  /* 0x0001c20c04005986 */ /* 0x000fe2000c101524 */
[-C--:B------:R-:W-:Y:S01]  /*13240*/  FMUL R8, R156, R2.reuse ;  /* 0x000000029c087220 */ /* 0x080fe20000400000 */
[C---:B------:R-:W-:Y:S02]  /*13250*/  ISETP.GT.AND P4, PT, R0.reuse, 0xe8, P3 ;  /* 0x000000e80000780c */ /* 0x040fe40001f84270 */
[----:B------:R-:W-:Y:S01]  /*13260*/  F2FP.F16.F32.PACK_AB R9, RZ, R3 ;  /* 0x00000003ff09723e */ /* 0x000fe200000000ff */
[----:B------:R-:W-:Y:S01]  /*13270*/  FMUL R3, R155, R2 ;  /* 0x000000029b037220 */ /* 0x000fe20000400000 */
[C---:B------:R-:W-:Y:S02]  /*13280*/  ISETP.GT.AND P5, PT, R0.reuse, 0xe9, P3 ;  /* 0x000000e90000780c */ /* 0x040fe40001fa4270 */
[----:B------:R-:W-:Y:S02]  /*13290*/  ISETP.GT.AND P6, PT, R0, 0xe8, P2 ;  /* 0x000000e80000780c */ /* 0x000fe400017c4270 */
[----:B------:R-:W-:Y:S01]  /*132a0*/  F2FP.F16.F32.PACK_AB R8, RZ, R8 ;  /* 0x00000008ff08723e */ /* 0x000fe200000000ff */
[----:B------:R1:W-:Y:S01]  /*132b0*/  @P1 STG.E.U16 desc[UR36][R6.64+0x1c0], R10 ;  /* 0x0001c00a06001986 */ /* 0x0003e2000c101524 */
[----:B------:R-:W-:-:S02]  /*132c0*/  F2FP.F16.F32.PACK_AB R3, RZ, R3 ;  /* 0x00000003ff03723e */ /* 0x000fc400000000ff */
[C---:B------:R-:W-:Y:S01]  /*132d0*/  ISETP.GT.AND P1, PT, R17.reuse, 0x80, PT ;  /* 0x000000801100780c */ /* 0x040fe20003f24270 */
[----:B------:R2:W-:Y:S01]  /*132e0*/  @P0 STG.E.U16 desc[UR36][R6.64+0x1c2], R13 ;  /* 0x0001c20d06000986 */ /* 0x0005e2000c101524 */
[----:B------:R-:W-:Y:S02]  /*132f0*/  ISETP.GT.AND P0, PT, R17, 0x88, PT ;  /* 0x000000881100780c */ /* 0x000fe40003f04270 */
[----:B0-----:R-:W-:Y:S02]  /*13300*/  PRMT R11, R8, 0x7610, R11 ;  /* 0x00007610080b7816 */ /* 0x001fe4000000000b */
[----:B------:R-:W-:Y:S02]  /*13310*/  PRMT R17, R3, 0x7610, R17 ;  /* 0x0000761003117816 */ /* 0x000fe40000000011 */
[----:B-1----:R-:W-:Y:S01]  /*13320*/  PRMT R10, R9, 0x7610, R10 ;  /* 0x00007610090a7816 */ /* 0x002fe2000000000a */
[----:B------:R-:W-:-:S04]  /*13330*/  FMUL R3, R154, R2 ;  /* 0x000000029a037220 */ /* 0x000fc80000400000 */
[----:B------:R-:W-:Y:S01]  /*13340*/  @P4 STG.E.U16 desc[UR36][R4.64+0x1d0], R10 ;  /* 0x0001d00a04004986 */ /* 0x000fe2000c101524 */
[----:B------:R-:W-:-:S03]  /*13350*/  ISETP.GT.AND P4, PT, R0, 0xe9, P2 ;  /* 0x000000e90000780c */ /* 0x000fc60001784270 */
[----:B------:R0:W-:Y:S01]  /*13360*/  @P5 STG.E.U16 desc[UR36][R4.64+0x1d2], R11 ;  /* 0x0001d20b04005986 */ /* 0x0001e2000c101524 */
[----:B------:R-:W-:-:S03]  /*13370*/  ISETP.GT.AND P5, PT, R0, 0xf0, P3 ;  /* 0x000000f00000780c */ /* 0x000fc60001fa4270 */
[----:B------:R-:W-:Y:S01]  /*13380*/  @P6 STG.E.U16 desc[UR36][R6.64+0x1d0], R17 ;  /* 0x0001d01106006986 */ /* 0x000fe2000c101524 */
[----:B------:R-:W-:Y:S01]  /*13390*/  ISETP.GT.AND P6, PT, R0, 0xf1, P3 ;  /* 0x000000f10000780c */ /* 0x000fe20001fc4270 */
[-C--:B------:R-:W-:Y:S01]  /*133a0*/  FMUL R8, R153, R2.reuse ;  /* 0x0000000299087220 */ /* 0x080fe20000400000 */
[----:B------:R-:W-:Y:S01]  /*133b0*/  FMUL R9, R152, R2 ;  /* 0x0000000298097220 */ /* 0x000fe20000400000 */
[----:B--2---:R-:W-:-:S03]  /*133c0*/  F2FP.F16.F32.PACK_AB R13, RZ, R3 ;  /* 0x00000003ff0d723e */ /* 0x004fc600000000ff */
[----:B------:R-:W-:Y:S02]  /*133d0*/  F2FP.F16.F32.PACK_AB R14, RZ, R8 ;  /* 0x00000008ff0e723e */ /* 0x000fe400000000ff */
[----:B------:R-:W-:Y:S01]  /*133e0*/  F2FP.F16.F32.PACK_AB R15, RZ, R9 ;  /* 0x00000009ff0f723e */ /* 0x000fe200000000ff */
[----:B------:R-:W-:Y:S01]  /*133f0*/  @P4 STG.E.U16 desc[UR36][R6.64+0x1d2], R13 ;  /* 0x0001d20d06004986 */ /* 0x000fe2000c101524 */
[----:B------:R-:W-:-:S03]  /*13400*/  ISETP.GT.AND P4, PT, R0, 0xf1, P2 ;  /* 0x000000f10000780c */ /* 0x000fc60001784270 */
[----:B------:R-:W-:Y:S04]  /*13410*/  @P5 STG.E.U16 desc[UR36][R4.64+0x1e0], R14 ;  /* 0x0001e00e04005986 */ /* 0x000fe8000c101524 */
[----:B------:R-:W-:Y:S01]  /*13420*/  @P6 STG.E.U16 desc[UR36][R4.64+0x1e2], R15 ;  /* 0x0001e20f04006986 */ /* 0x000fe2000c101524 */
[----:B------:R-:W-:Y:S01]  /*13430*/  ISETP.GT.AND P6, PT, R0, 0xf0, P2 ;  /* 0x000000f00000780c */ /* 0x000fe200017c4270 */
[-C--:B0-----:R-:W-:Y:S01]  /*13440*/  FMUL R11, R23, R2.reuse ;  /* 0x00000002170b7220 */ /* 0x081fe20000400000 */
[----:B------:R-:W-:-:S04]  /*13450*/  FMUL R12, R22, R2 ;  /* 0x00000002160c7220 */ /* 0x000fc80000400000 */
[----:B------:R-:W-:Y:S02]  /*13460*/  F2FP.F16.F32.PACK_AB R11, RZ, R11 ;  /* 0x0000000bff0b723e */ /* 0x000fe400000000ff */
[----:B------:R-:W-:Y:S02]  /*13470*/  F2FP.F16.F32.PACK_AB R12, RZ, R12 ;  /* 0x0000000cff0c723e */ /* 0x000fe400000000ff */
[C---:B------:R-:W-:Y:S02]  /*13480*/  ISETP.GT.AND P5, PT, R0.reuse, 0xf8, P3 ;  /* 0x000000f80000780c */ /* 0x040fe40001fa4270 */
[----:B------:R-:W-:Y:S01]  /*13490*/  ISETP.GT.AND P3, PT, R0, 0xf9, P3 ;  /* 0x000000f90000780c */ /* 0x000fe20001f64270 */
[----:B------:R-:W-:Y:S01]  /*134a0*/  @P6 STG.E.U16 desc[UR36][R6.64+0x1e0], R11 ;  /* 0x0001e00b06006986 */ /* 0x000fe2000c101524 */
[----:B------:R-:W-:-:S03]  /*134b0*/  FMUL R10, R21, R2 ;  /* 0x00000002150a7220 */ /* 0x000fc60000400000 */
[----:B------:R0:W-:Y:S01]  /*134c0*/  @P4 STG.E.U16 desc[UR36][R6.64+0x1e2], R12 ;  /* 0x0001e20c06004986 */ /* 0x0001e2000c101524 */
[----:B------:R-:W-:Y:S01]  /*134d0*/  ISETP.GT.AND P4, PT, R0, 0xf8, P2 ;  /* 0x000000f80000780c */ /* 0x000fe20001784270 */
[-C--:B------:R-:W-:Y:S01]  /*134e0*/  FMUL R9, R20, R2.reuse ;  /* 0x0000000214097220 */ /* 0x080fe20000400000 */
[-C--:B------:R-:W-:Y:S01]  /*134f0*/  FMUL R8, R18, R2.reuse ;  /* 0x0000000212087220 */ /* 0x080fe20000400000 */
[----:B------:R-:W-:Y:S01]  /*13500*/  FMUL R3, R19, R2 ;  /* 0x0000000213037220 */ /* 0x000fe20000400000 */
[----:B------:R-:W-:Y:S02]  /*13510*/  F2FP.F16.F32.PACK_AB R10, RZ, R10 ;  /* 0x0000000aff0a723e */ /* 0x000fe400000000ff */
[----:B------:R-:W-:Y:S02]  /*13520*/  ISETP.GT.AND P2, PT, R0, 0xf9, P2 ;  /* 0x000000f90000780c */ /* 0x000fe40001744270 */
[----:B------:R-:W-:Y:S02]  /*13530*/  F2FP.F16.F32.PACK_AB R9, RZ, R9 ;  /* 0x00000009ff09723e */ /* 0x000fe400000000ff */
[----:B------:R-:W-:-:S02]  /*13540*/  F2FP.F16.F32.PACK_AB R8, RZ, R8 ;  /* 0x00000008ff08723e */ /* 0x000fc400000000ff */
[----:B------:R-:W-:Y:S01]  /*13550*/  F2FP.F16.F32.PACK_AB R3, RZ, R3 ;  /* 0x00000003ff03723e */ /* 0x000fe200000000ff */
[----:B------:R-:W-:Y:S01]  /*13560*/  @P5 STG.E.U16 desc[UR36][R4.64+0x1f0], R10 ;  /* 0x0001f00a04005986 */ /* 0x000fe2000c101524 */
[----:B0-----:R-:W-:Y:S01]  /*13570*/  PRMT R12, R8, 0x7610, R12 ;  /* 0x00007610080c7816 */ /* 0x001fe2000000000c */
[----:B------:R-:W-:Y:S01]  /*13580*/  @P4 IMAD.MOV.U32 R8, RZ, RZ, R6 ;  /* 0x000000ffff084224 */ /* 0x000fe200078e0006 */
[----:B------:R-:W-:Y:S01]  /*13590*/  PRMT R11, R3, 0x7610, R11 ;  /* 0x00007610030b7816 */ /* 0x000fe2000000000b */
[----:B------:R0:W-:Y:S01]  /*135a0*/  @P3 STG.E.U16 desc[UR36][R4.64+0x1f2], R9 ;  /* 0x0001f20904003986 */ /* 0x0001e2000c101524 */
[----:B------:R-:W-:Y:S02]  /*135b0*/  USHF.L.U32 UR12, UR8, 0x8, URZ ;  /* 0x00000008080c7899 */ /* 0x000fe4000800063f */
[----:B------:R-:W-:Y:S01]  /*135c0*/  USHF.L.U64.HI UR11, UR8, 0x8, UR9 ;  /* 0x00000008080b7899 */ /* 0x000fe20008010209 */
[----:B0-----:R-:W-:-:S03]  /*135d0*/  @P4 MOV R9, R7 ;  /* 0x0000000700094202 */ /* 0x001fc60000000f00 */
[----:B------:R-:W-:Y:S02]  /*135e0*/  IMAD.U32 R3, RZ, RZ, UR12 ;  /* 0x0000000cff037e24 */ /* 0x000fe4000f8e00ff */
[----:B------:R0:W-:Y:S01]  /*135f0*/  @P4 STG.E.U16 desc[UR36][R8.64+0x1f0], R11 ;  /* 0x0001f00b08004986 */ /* 0x0001e2000c101524 */
[C---:B------:R-:W-:Y:S02]  /*13600*/  ISETP.GT.AND P3, PT, R0.reuse, RZ, P1 ;  /* 0x000000ff0000720c */ /* 0x040fe40000f64270 */
[----:B------:R-:W-:Y:S01]  /*13610*/  ISETP.GT.AND P4, PT, R0, 0x1, P1 ;  /* 0x000000010000780c */ /* 0x000fe20000f84270 */
[-C--:B------:R-:W-:Y:S01]  /*13620*/  FMUL R24, R24, R2.reuse ;  /* 0x0000000218187220 */ /* 0x080fe20000400000 */
[----:B------:R-:W-:Y:S01]  /*13630*/  FMUL R25, R25, R2 ;  /* 0x0000000219197220 */ /* 0x000fe20000400000 */
[----:B0-----:R-:W-:Y:S02]  /*13640*/  @P2 IMAD.MOV.U32 R8, RZ, RZ, R6 ;  /* 0x000000ffff082224 */ /* 0x001fe400078e0006 */
[----:B------:R-:W-:-:S02]  /*13650*/  @P2 IMAD.MOV.U32 R9, RZ, RZ, R7 ;  /* 0x000000ffff092224 */ /* 0x000fc400078e0007 */
[----:B------:R-:W-:-:S03]  /*13660*/  IMAD.U32 R7, RZ, RZ, UR11 ;  /* 0x0000000bff077e24 */ /* 0x000fc6000f8e00ff */
[----:B------:R0:W-:Y:S01]  /*13670*/  @P2 STG.E.U16 desc[UR36][R8.64+0x1f2], R12 ;  /* 0x0001f20c08002986 */ /* 0x0001e2000c101524 */
[C---:B------:R-:W-:Y:S02]  /*13680*/  IADD3 R6, P2, P6, R4.reuse, UR5, R3 ;  /* 0x0000000504067c10 */ /* 0x040fe4000fe5e003 */
[----:B------:R-:W-:Y:S02]  /*13690*/  IADD3 R4, P5, R4, UR12, RZ ;  /* 0x0000000c04047c10 */ /* 0x000fe4000ffbe0ff */
[C---:B------:R-:W-:Y:S02]  /*136a0*/  IADD3.X R7, R5.reuse, UR4, R7, P2, P6 ;  /* 0x0000000405077c10 */ /* 0x040fe400097ec407 */
[----:B------:R-:W-:Y:S02]  /*136b0*/  F2FP.F16.F32.PACK_AB R24, RZ, R24 ;  /* 0x00000018ff18723e */ /* 0x000fe400000000ff */
[----:B------:R-:W-:Y:S02]  /*136c0*/  IADD3.X R5, R5, UR11, RZ, P5, !PT ;  /* 0x0000000b05057c10 */ /* 0x000fe4000affe4ff */
[----:B------:R-:W-:-:S02]  /*136d0*/  F2FP.F16.F32.PACK_AB R25, RZ, R25 ;  /* 0x00000019ff19723e */ /* 0x000fc400000000ff */
[C---:B------:R-:W-:Y:S01]  /*136e0*/  ISETP.GT.AND P2, PT, R0.reuse, RZ, P0 ;  /* 0x000000ff0000720c */ /* 0x040fe20000744270 */
[----:B------:R-:W-:Y:S01]  /*136f0*/  @P3 STG.E.U16 desc[UR36][R4.64], R24 ;  /* 0x0000001804003986 */ /* 0x000fe2000c101524 */
[----:B------:R-:W-:Y:S01]  /*13700*/  ISETP.GT.AND P3, PT, R0, 0x1, P0 ;  /* 0x000000010000780c */ /* 0x000fe20000764270 */
[-C--:B------:R-:W-:Y:S02]  /*13710*/  FMUL R26, R26, R2.reuse ;  /* 0x000000021a1a7220 */ /* 0x080fe40000400000 */
[----:B------:R-:W-:Y:S01]  /*13720*/  @P4 STG.E.U16 desc[UR36][R4.64+0x2], R25 ;  /* 0x0000021904004986 */ /* 0x000fe2000c101524 */
[----:B------:R-:W-:Y:S01]  /*13730*/  ISETP.GT.AND P4, PT, R0, 0x8, P1 ;  /* 0x000000080000780c */ /* 0x000fe20000f84270 */
[-C--:B------:R-:W-:Y:S01]  /*13740*/  FMUL R27, R27, R2.reuse ;  /* 0x000000021b1b7220 */ /* 0x080fe20000400000 */
[----:B0-----:R-:W-:Y:S01]  /*13750*/  IADD3 R8, P5, R4, UR5, RZ ;  /* 0x0000000504087c10 */ /* 0x001fe2000ffbe0ff */
[----:B------:R-:W-:Y:S01]  /*13760*/  FMUL R28, R28, R2 ;  /* 0x000000021c1c7220 */ /* 0x000fe20000400000 */
[----:B------:R-:W-:-:S02]  /*13770*/  F2FP.F16.F32.PACK_AB R26, RZ, R26 ;  /* 0x0000001aff1a723e */ /* 0x000fc400000000ff */
[----:B------:R-:W-:Y:S02]  /*13780*/  IADD3.X R9, R5, UR4, RZ, P5, !PT ;  /* 0x0000000405097c10 */ /* 0x000fe4000affe4ff */
[----:B------:R-:W-:Y:S02]  /*13790*/  F2FP.F16.F32.PACK_AB R27, RZ, R27 ;  /* 0x0000001bff1b723e */ /* 0x000fe400000000ff */
[----:B------:R-:W-:Y:S01]  /*137a0*/  F2FP.F16.F32.PACK_AB R28, RZ, R28 ;  /* 0x0000001cff1c723e */ /* 0x000fe200000000ff */
[----:B------:R-:W-:Y:S01]  /*137b0*/  @P2 STG.E.U16 desc[UR36][R8.64], R26 ;  /* 0x0000001a08002986 */ /* 0x000fe2000c101524 */
[C---:B------:R-:W-:Y:S02]  /*137c0*/  ISETP.GT.AND P5, PT, R0.reuse, 0x9, P1 ;  /* 0x000000090000780c */ /* 0x040fe40000fa4270 */
[C---:B------:R-:W-:Y:S01]  /*137d0*/  ISETP.GT.AND P2, PT, R0.reuse, 0x8, P0 ;  /* 0x000000080000780c */ /* 0x040fe20000744270 */
[----:B------:R-:W-:Y:S01]  /*137e0*/  @P3 STG.E.U16 desc[UR36][R8.64+0x2], R27 ;  /* 0x0000021b08003986 */ /* 0x000fe2000c101524 */
[-C--:B------:R-:W-:Y:S01]  /*137f0*/  FMUL R29, R29, R2.reuse ;  /* 0x000000021d1d7220 */ /* 0x080fe20000400000 */
[----:B------:R-:W-:Y:S01]  /*13800*/  ISETP.GT.AND P3, PT, R0, 0x9, P0 ;  /* 0x000000090000780c */ /* 0x000fe20000764270 */
[-C--:B------:R-:W-:Y:S01]  /*13810*/  FMUL R30, R30, R2.reuse ;  /* 0x000000021e1e7220 */ /* 0x080fe20000400000 */
[----:B------:R-:W-:Y:S01]  /*13820*/  @P4 STG.E.U16 desc[UR36][R4.64+0x10], R28 ;  /* 0x0000101c04004986 */ /* 0x000fe2000c101524 */
[----:B------:R-:W-:Y:S01]  /*13830*/  ISETP.GT.AND P4, PT, R0, 0x10, P1 ;  /* 0x000000100000780c */ /* 0x000fe20000f84270 */
[-C--:B------:R-:W-:Y:S01]  /*13840*/  FMUL R31, R31, R2.reuse ;  /* 0x000000021f1f7220 */ /* 0x080fe20000400000 */
[----:B------:R-:W-:Y:S01]  /*13850*/  IADD3 R10, P6, R4, UR5, RZ ;  /* 0x00000005040a7c10 */ /* 0x000fe2000ffde0ff */
[----:B------:R-:W-:Y:S01]  /*13860*/  FMUL R32, R32, R2 ;  /* 0x0000000220207220 */ /* 0x000fe20000400000 */
[----:B------:R-:W-:-:S02]  /*13870*/  F2FP.F16.F32.PACK_AB R29, RZ, R29 ;  /* 0x0000001dff1d723e */ /* 0x000fc400000000ff */
[----:B------:R-:W-:Y:S02]  /*13880*/  F2FP.F16.F32.PACK_AB R30, RZ, R30 ;  /* 0x0000001eff1e723e */ /* 0x000fe400000000ff */
[----:B------:R-:W-:Y:S02]  /*13890*/  IADD3.X R11, R5, UR4, RZ, P6, !PT ;  /* 0x00000004050b7c10 */ /* 0x000fe4000b7fe4ff */
[----:B------:R-:W-:Y:S01]  /*138a0*/  F2FP.F16.F32.PACK_AB R31, RZ, R31 ;  /* 0x0000001fff1f723e */ /* 0x000fe200000000ff */
[----:B------:R-:W-:Y:S01]  /*138b0*/  @P5 STG.E.U16 desc[UR36][R4.64+0x12], R29 ;  /* 0x0000121d04005986 */ /* 0x000fe2000c101524 */
[----:B------:R-:W-:Y:S02]  /*138c0*/  F2FP.F16.F32.PACK_AB R32, RZ, R32 ;  /* 0x00000020ff20723e */ /* 0x000fe400000000ff */
[C---:B------:R-:W-:Y:S01]  /*138d0*/  ISETP.GT.AND P5, PT, R0.reuse, 0x11, P1 ;  /* 0x000000110000780c */ /* 0x040fe20000fa4270 */
[----:B------:R-:W-:Y:S01]  /*138e0*/  @P2 STG.E.U16 desc[UR36][R10.64+0x10], R30 ;  /* 0x0000101e0a002986 */ /* 0x000fe2000c101524 */
[----:B------:R-:W-:Y:S01]  /*138f0*/  ISETP.GT.AND P2, PT, R0, 0x10, P0 ;  /* 0x000000100000780c */ /* 0x000fe20000744270 */
[----:B------:R-:W-:-:S02]  /*13900*/  FMUL R33, R33, R2 ;  /* 0x0000000221217220 */ /* 0x000fc40000400000 */
[----:B------:R-:W-:Y:S01]  /*13910*/  @P3 STG.E.U16 desc[UR36][R6.64+0x12], R31 ;  /* 0x0000121f06003986 */ /* 0x000fe2000c101524 */
[----:B------:R-:W-:Y:S01]  /*13920*/  ISETP.GT.AND P3, PT, R0, 0x11, P0 ;  /* 0x000000110000780c */ /* 0x000fe20000764270 */
[-C--:B------:R-:W-:Y:S02]  /*13930*/  FMUL R34, R34, R2.reuse ;  /* 0x0000000222227220 */ /* 0x080fe40000400000 */
[----:B------:R-:W-:Y:S01]  /*13940*/  @P4 STG.E.U16 desc[UR36][R4.64+0x20], R32 ;  /* 0x0000202004004986 */ /* 0x000fe2000c101524 */
[----:B------:R-:W-:Y:S01]  /*13950*/  ISETP.GT.AND P4, PT, R0, 0x18, P1 ;  /* 0x000000180000780c */ /* 0x000fe20000f84270 */
[-C--:B------:R-:W-:Y:S01]  /*13960*/  FMUL R35, R35, R2.reuse ;  /* 0x0000000223237220 */ /* 0x080fe20000400000 */
[----:B------:R-:W-:Y:S01]  /*13970*/  FMUL R36, R36, R2 ;  /* 0x0000000224247220 */ /* 0x000fe20000400000 */
[----:B------:R-:W-:Y:S02]  /*13980*/  F2FP.F16.F32.PACK_AB R33, RZ, R33 ;  /* 0x00000021ff21723e */ /* 0x000fe400000000ff */
[----:B------:R-:W-:-:S02]  /*13990*/  F2FP.F16.F32.PACK_AB R34, RZ, R34 ;  /* 0x00000022ff22723e */ /* 0x000fc400000000ff */
[----:B------:R-:W-:Y:S01]  /*139a0*/  F2FP.F16.F32.PACK_AB R35, RZ, R35 ;  /* 0x00000023ff23723e */ /* 0x000fe200000000ff */
[----:B------:R-:W-:Y:S01]  /*139b0*/  @P5 STG.E.U16 desc[UR36][R4.64+0x22], R33 ;  /* 0x0000222104005986 */ /* 0x000fe2000c101524 */
[----:B------:R-:W-:Y:S02]  /*139c0*/  F2FP.F16.F32.PACK_AB R36, RZ, R36 ;  /* 0x00000024ff24723e */ /* 0x000fe400000000ff */
[C---:B------:R-:W-:Y:S01]  /*139d0*/  ISETP.GT.AND P5, PT, R0.reuse, 0x19, P1 ;  /* 0x000000190000780c */ /* 0x040fe20000fa4270 */
[----:B------:R-:W-:Y:S01]  /*139e0*/  @P2 STG.E.U16 desc[UR36][R6.64+0x20], R34 ;  /* 0x0000202206002986 */ /* 0x000fe2000c101524 */
[C---:B------:R-:W-:Y:S01]  /*139f0*/  ISETP.GT.AND P2, PT, R0.reuse, 0x18, P0 ;  /* 0x000000180000780c */ /* 0x040fe20000744270 */
[-C--:B------:R-:W-:Y:S02]  /*13a00*/  FMUL R37, R37, R2.reuse ;  /* 0x0000000225257220 */ /* 0x080fe40000400000 */
[----:B------:R-:W-:Y:S01]  /*13a10*/  @P3 STG.E.U16 desc[UR36][R6.64+0x22], R35 ;  /* 0x0000222306003986 */ /* 0x000fe2000c101524 */
[----:B------:R-:W-:Y:S01]  /*13a20*/  ISETP.GT.AND P3, PT, R0, 0x19, P0 ;  /* 0x000000190000780c */ /* 0x000fe20000764270 */
[----:B------:R-:W-:-:S02]  /*13a30*/  FMUL R38, R38, R2 ;  /* 0x0000000226267220 */ /* 0x000fc40000400000 */
[----:B------:R-:W-:Y:S01]  /*13a40*/  @P4 STG.E.U16 desc[UR36][R4.64+0x30], R36 ;  /* 0x0000302404004986 */ /* 0x000fe2000c101524 */
[----:B------:R-:W-:Y:S01]  /*13a50*/  ISETP.GT.AND P4, PT, R0, 0x20, P1 ;  /* 0x000000200000780c */ /* 0x000fe20000f84270 */
[-C--:B------:R-:W-:Y:S01]  /*13a60*/  FMUL R39, R39, R2.reuse ;  /* 0x0000000227277220 */ /* 0x080fe20000400000 */
[----:B------:R-:W-:Y:S01]  /*13a70*/  FMUL R40, R40, R2 ;  /* 0x0000000228287220 */ /* 0x000fe20000400000 */
[----:B------:R-:W-:Y:S02]  /*13a80*/  F2FP.F16.F32.PACK_AB R37, RZ, R37 ;  /* 0x00000025ff25723e */ /* 0x000fe400000000ff */
[----:B------:R-:W-:Y:S02]  /*13a90*/  F2FP.F16.F32.PACK_AB R38, RZ, R38 ;  /* 0x00000026ff26723e */ /* 0x000fe400000000ff */
[----:B------:R-:W-:Y:S01]  /*13aa0*/  F2FP.F16.F32.PACK_AB R39, RZ, R39 ;  /* 0x00000027ff27723e */ /* 0x000fe200000000ff */
[----:B------:R-:W-:Y:S01]  /*13ab0*/  @P5 STG.E.U16 desc[UR36][R4.64+0x32], R37 ;  /* 0x0000322504005986 */ /* 0x000fe2000c101524 */
[----:B------:R-:W-:-:S02]  /*13ac0*/  F2FP.F16.F32.PACK_AB R40, RZ, R40 ;  /* 0x00000028ff28723e */ /* 0x000fc400000000ff */
[C---:B------:R-:W-:Y:S01]  /*13ad0*/  ISETP.GT.AND P5, PT, R0.reuse, 0x21, P1 ;  /* 0x000000210000780c */ /* 0x040fe20000fa4270 */
[----:B------:R-:W-:Y:S01]  /*13ae0*/  @P2 STG.E.U16 desc[UR36][R6.64+0x30], R38 ;  /* 0x0000302606002986 */ /* 0x000fe2000c101524 */
[C---:B------:R-:W-:Y:S01]  /*13af0*/  ISETP.GT.AND P2, PT, R0.reuse, 0x20, P0 ;  /* 0x000000200000780c */ /* 0x040fe20000744270 */
[-C--:B------:R-:W-:Y:S02]  /*13b00*/  FMUL R41, R41, R2.reuse ;  /* 0x0000000229297220 */ /* 0x080fe40000400000 */
[----:B------:R-:W-:Y:S01]  /*13b10*/  @P3 STG.E.U16 desc[UR36][R6.64+0x32], R39 ;  /* 0x0000322706003986 */ /* 0x000fe2000c101524 */
[----:B------:R-:W-:Y:S01]  /*13b20*/  ISETP.GT.AND P3, PT, R0, 0x21, P0 ;  /* 0x000000210000780c */ /* 0x000fe20000764270 */
[-C--:B------:R-:W-:Y:S02]  /*13b30*/  FMUL R42, R42, R2.reuse ;  /* 0x000000022a2a7220 */ /* 0x080fe40000400000 */
[----:B------:R-:W-:Y:S01]  /*13b40*/  @P4 STG.E.U16 desc[UR36][R4.64+0x40], R40 ;  /* 0x0000402804004986 */ /* 0x000fe2000c101524 */
[----:B------:R-:W-:Y:S01]  /*13b50*/  ISETP.GT.AND P4, PT, R0, 0x28, P1 ;  /* 0x000000280000780c */ /* 0x000fe20000f84270 */
[-C--:B------:R-:W-:Y:S01]  /*13b60*/  FMUL R43, R43, R2.reuse ;  /* 0x000000022b2b7220 */ /* 0x080fe20000400000 */
[----:B------:R-:W-:Y:S01]  /*13b70*/  FMUL R44, R44, R2 ;  /* 0x000000022c2c7220 */ /* 0x000fe20000400000 */
[----:B------:R-:W-:-:S02]  /*13b80*/  F2FP.F16.F32.PACK_AB R41, RZ, R41 ;  /* 0x00000029ff29723e */ /* 0x000fc400000000ff */
[----:B------:R-:W-:Y:S02]  /*13b90*/  F2FP.F16.F32.PACK_AB R42, RZ, R42 ;  /* 0x0000002aff2a723e */ /* 0x000fe400000000ff */
        /* <DEDUP_REMOVED lines=357> */
[----:B------:R-:W-:Y:S01]  /*151f0*/  ISETP.GT.AND P2, PT, R0, 0xd8, P0 ;  /* 0x000000d80000780c */ /* 0x000fe20000744270 */
[-C--:B------:R-:W-:Y:S02]  /*15200*/  FMUL R133, R133, R2.reuse ;  /* 0x0000000285857220 */ /* 0x080fe40000400000 */
[----:B------:R-:W-:Y:S01]  /*15210*/  @P3 STG.E.U16 desc[UR36][R6.64+0x1a2], R131 ;  /* 0x0001a28306003986 */ /* 0x000fe2000c101524 */
[----:B------:R-:W-:-:S03]  /*15220*/  FMUL R134, R134, R2 ;  /* 0x0000000286867220 */ /* 0x000fc60000400000 */
[----:B------:R-:W-:Y:S01]  /*15230*/  @P4 STG.E.U16 desc[UR36][R4.64+0x1b0], R132 ;  /* 0x0001b08404004986 */ /* 0x000fe2000c101524 */
[C---:B------:R-:W-:Y:S01]  /*15240*/  ISETP.GT.AND P4, PT, R0.reuse, 0xd9, P0 ;  /* 0x000000d90000780c */ /* 0x040fe20000784270 */
[----:B------:R-:W-:Y:S01]  /*15250*/  FMUL R135, R135, R2 ;  /* 0x0000000287877220 */ /* 0x000fe20000400000 */
[----:B------:R-:W-:Y:S02]  /*15260*/  F2FP.F16.F32.PACK_AB R133, RZ, R133 ;  /* 0x00000085ff85723e */ /* 0x000fe400000000ff */
[----:B------:R-:W-:Y:S02]  /*15270*/  F2FP.F16.F32.PACK_AB R134, RZ, R134 ;  /* 0x00000086ff86723e */ /* 0x000fe400000000ff */
[----:B------:R-:W-:Y:S01]  /*15280*/  F2FP.F16.F32.PACK_AB R135, RZ, R135 ;  /* 0x00000087ff87723e */ /* 0x000fe200000000ff */
[----:B------:R-:W-:Y:S01]  /*15290*/  @P5 STG.E.U16 desc[UR36][R4.64+0x1b2], R133 ;  /* 0x0001b28504005986 */ /* 0x000fe2000c101524 */
[----:B------:R-:W-:-:S03]  /*152a0*/  ISETP.GT.AND P5, PT, R0, 0xe0, P1 ;  /* 0x000000e00000780c */ /* 0x000fc60000fa4270 */
[----:B------:R-:W-:Y:S01]  /*152b0*/  @P2 STG.E.U16 desc[UR36][R6.64+0x1b0], R134 ;  /* 0x0001b08606002986 */ /* 0x000fe2000c101524 */
[----:B------:R-:W-:Y:S01]  /*152c0*/  ISETP.GT.AND P2, PT, R0, 0xe1, P1 ;  /* 0x000000e10000780c */ /* 0x000fe20000f44270 */
[-C--:B------:R-:W-:Y:S01]  /*152d0*/  FMUL R136, R136, R2.reuse ;  /* 0x0000000288887220 */ /* 0x080fe20000400000 */
[C---:B------:R-:W-:Y:S01]  /*152e0*/  ISETP.GT.AND P3, PT, R0.reuse, 0xe0, P0 ;  /* 0x000000e00000780c */ /* 0x040fe20000764270 */
[----:B------:R-:W-:Y:S01]  /*152f0*/  @P4 STG.E.U16 desc[UR36][R6.64+0x1b2], R135 ;  /* 0x0001b28706004986 */ /* 0x000fe2000c101524 */
[-C--:B------:R-:W-:Y:S01]  /*15300*/  FMUL R137, R137, R2.reuse ;  /* 0x0000000289897220 */ /* 0x080fe20000400000 */
[----:B------:R-:W-:Y:S01]  /*15310*/  ISETP.GT.AND P4, PT, R0, 0xe1, P0 ;  /* 0x000000e10000780c */ /* 0x000fe20000784270 */
[-C--:B------:R-:W-:Y:S01]  /*15320*/  FMUL R138, R138, R2.reuse ;  /* 0x000000028a8a7220 */ /* 0x080fe20000400000 */
[----:B------:R-:W-:Y:S01]  /*15330*/  FMUL R139, R139, R2 ;  /* 0x000000028b8b7220 */ /* 0x000fe20000400000 */
[----:B------:R-:W-:Y:S02]  /*15340*/  F2FP.F16.F32.PACK_AB R136, RZ, R136 ;  /* 0x00000088ff88723e */ /* 0x000fe400000000ff */
[----:B------:R-:W-:-:S02]  /*15350*/  F2FP.F16.F32.PACK_AB R137, RZ, R137 ;  /* 0x00000089ff89723e */ /* 0x000fc400000000ff */
[----:B------:R-:W-:Y:S02]  /*15360*/  F2FP.F16.F32.PACK_AB R138, RZ, R138 ;  /* 0x0000008aff8a723e */ /* 0x000fe400000000ff */
[----:B------:R-:W-:Y:S01]  /*15370*/  F2FP.F16.F32.PACK_AB R139, RZ, R139 ;  /* 0x0000008bff8b723e */ /* 0x000fe200000000ff */
[----:B------:R-:W-:Y:S01]  /*15380*/  @P5 STG.E.U16 desc[UR36][R4.64+0x1c0], R136 ;  /* 0x0001c08804005986 */ /* 0x000fe2000c101524 */
[----:B------:R-:W-:-:S03]  /*15390*/  ISETP.GT.AND P5, PT, R0, 0xe9, P1 ;  /* 0x000000e90000780c */ /* 0x000fc60000fa4270 */
[----:B------:R-:W-:Y:S01]  /*153a0*/  @P2 STG.E.U16 desc[UR36][R4.64+0x1c2], R137 ;  /* 0x0001c28904002986 */ /* 0x000fe2000c101524 */
[C---:B------:R-:W-:Y:S02]  /*153b0*/  ISETP.GT.AND P2, PT, R0.reuse, 0xe8, P1 ;  /* 0x000000e80000780c */ /* 0x040fe40000f44270 */
[C---:B------:R-:W-:Y:S01]  /*153c0*/  ISETP.GT.AND P6, PT, R0.reuse, 0xe8, P0 ;  /* 0x000000e80000780c */ /* 0x040fe200007c4270 */
[----:B------:R-:W-:Y:S01]  /*153d0*/  @P3 STG.E.U16 desc[UR36][R6.64+0x1c0], R138 ;  /* 0x0001c08a06003986 */ /* 0x000fe2000c101524 */
[----:B------:R-:W-:Y:S01]  /*153e0*/  ISETP.GT.AND P3, PT, R0, 0xe9, P0 ;  /* 0x000000e90000780c */ /* 0x000fe20000764270 */
[-C--:B------:R-:W-:Y:S01]  /*153f0*/  FMUL R140, R140, R2.reuse ;  /* 0x000000028c8c7220 */ /* 0x080fe20000400000 */
[-C--:B------:R-:W-:Y:S01]  /*15400*/  FMUL R141, R141, R2.reuse ;  /* 0x000000028d8d7220 */ /* 0x080fe20000400000 */
[----:B------:R-:W-:Y:S01]  /*15410*/  @P4 STG.E.U16 desc[UR36][R6.64+0x1c2], R139 ;  /* 0x0001c28b06004986 */ /* 0x000fe2000c101524 */
[----:B------:R-:W-:Y:S01]  /*15420*/  ISETP.GT.AND P4, PT, R0, 0xf0, P1 ;  /* 0x000000f00000780c */ /* 0x000fe20000f84270 */
[-C--:B------:R-:W-:Y:S01]  /*15430*/  FMUL R142, R142, R2.reuse ;  /* 0x000000028e8e7220 */ /* 0x080fe20000400000 */
[-C--:B------:R-:W-:Y:S01]  /*15440*/  FMUL R143, R143, R2.reuse ;  /* 0x000000028f8f7220 */ /* 0x080fe20000400000 */
[----:B------:R-:W-:Y:S01]  /*15450*/  FMUL R144, R144, R2 ;  /* 0x0000000290907220 */ /* 0x000fe20000400000 */
[----:B------:R-:W-:-:S02]  /*15460*/  F2FP.F16.F32.PACK_AB R140, RZ, R140 ;  /* 0x0000008cff8c723e */ /* 0x000fc400000000ff */
[----:B------:R-:W-:Y:S02]  /*15470*/  F2FP.F16.F32.PACK_AB R141, RZ, R141 ;  /* 0x0000008dff8d723e */ /* 0x000fe400000000ff */
[----:B------:R-:W-:Y:S02]  /*15480*/  F2FP.F16.F32.PACK_AB R142, RZ, R142 ;  /* 0x0000008eff8e723e */ /* 0x000fe400000000ff */
[----:B------:R-:W-:Y:S02]  /*15490*/  F2FP.F16.F32.PACK_AB R143, RZ, R143 ;  /* 0x0000008fff8f723e */ /* 0x000fe400000000ff */
[----:B------:R-:W-:Y:S01]  /*154a0*/  F2FP.F16.F32.PACK_AB R144, RZ, R144 ;  /* 0x00000090ff90723e */ /* 0x000fe200000000ff */
[----:B------:R-:W-:Y:S01]  /*154b0*/  @P2 STG.E.U16 desc[UR36][R4.64+0x1d0], R140 ;  /* 0x0001d08c04002986 */ /* 0x000fe2000c101524 */
[----:B------:R-:W-:-:S03]  /*154c0*/  ISETP.GT.AND P2, PT, R0, 0xf1, P1 ;  /* 0x000000f10000780c */ /* 0x000fc60000f44270 */
[----:B------:R-:W-:Y:S01]  /*154d0*/  @P5 STG.E.U16 desc[UR36][R4.64+0x1d2], R141 ;  /* 0x0001d28d04005986 */ /* 0x000fe2000c101524 */
[----:B------:R-:W-:-:S03]  /*154e0*/  ISETP.GT.AND P5, PT, R0, 0xf0, P0 ;  /* 0x000000f00000780c */ /* 0x000fc600007a4270 */
[----:B------:R-:W-:Y:S01]  /*154f0*/  @P6 STG.E.U16 desc[UR36][R6.64+0x1d0], R142 ;  /* 0x0001d08e06006986 */ /* 0x000fe2000c101524 */
[----:B------:R-:W-:-:S03]  /*15500*/  FMUL R145, R145, R2 ;  /* 0x0000000291917220 */ /* 0x000fc60000400000 */
[----:B------:R-:W-:Y:S01]  /*15510*/  @P3 STG.E.U16 desc[UR36][R6.64+0x1d2], R143 ;  /* 0x0001d28f06003986 */ /* 0x000fe2000c101524 */
[----:B------:R-:W-:-:S03]  /*15520*/  ISETP.GT.AND P3, PT, R0, 0xf8, P1 ;  /* 0x000000f80000780c */ /* 0x000fc60000f64270 */
[----:B------:R-:W-:Y:S01]  /*15530*/  @P4 STG.E.U16 desc[UR36][R4.64+0x1e0], R144 ;  /* 0x0001e09004004986 */ /* 0x000fe2000c101524 */
[----:B------:R-:W-:Y:S01]  /*15540*/  ISETP.GT.AND P4, PT, R0, 0xf1, P0 ;  /* 0x000000f10000780c */ /* 0x000fe20000784270 */
[-C--:B------:R-:W-:Y:S01]  /*15550*/  FMUL R146, R146, R2.reuse ;  /* 0x0000000292927220 */ /* 0x080fe20000400000 */
[C---:B------:R-:W-:Y:S01]  /*15560*/  ISETP.GT.AND P1, PT, R0.reuse, 0xf9, P1 ;  /* 0x000000f90000780c */ /* 0x040fe20000f24270 */
[-C--:B------:R-:W-:Y:S01]  /*15570*/  FMUL R147, R147, R2.reuse ;  /* 0x0000000293937220 */ /* 0x080fe20000400000 */
[----:B------:R-:W-:Y:S01]  /*15580*/  ISETP.GT.AND P6, PT, R0, 0xf8, P0 ;  /* 0x000000f80000780c */ /* 0x000fe200007c4270 */
[-C--:B------:R-:W-:Y:S01]  /*15590*/  FMUL R148, R148, R2.reuse ;  /* 0x0000000294947220 */ /* 0x080fe20000400000 */
[----:B------:R-:W-:Y:S01]  /*155a0*/  FMUL R149, R149, R2 ;  /* 0x0000000295957220 */ /* 0x000fe20000400000 */
[----:B------:R-:W-:Y:S02]  /*155b0*/  F2FP.F16.F32.PACK_AB R145, RZ, R145 ;  /* 0x00000091ff91723e */ /* 0x000fe400000000ff */
[----:B------:R-:W-:-:S02]  /*155c0*/  F2FP.F16.F32.PACK_AB R146, RZ, R146 ;  /* 0x00000092ff92723e */ /* 0x000fc400000000ff */
[----:B------:R-:W-:Y:S02]  /*155d0*/  ISETP.GT.AND P0, PT, R0, 0xf9, P0 ;  /* 0x000000f90000780c */ /* 0x000fe40000704270 */
[----:B------:R-:W-:Y:S01]  /*155e0*/  F2FP.F16.F32.PACK_AB R147, RZ, R147 ;  /* 0x00000093ff93723e */ /* 0x000fe200000000ff */
[----:B------:R-:W-:Y:S01]  /*155f0*/  FMUL R150, R150, R2 ;  /* 0x0000000296967220 */ /* 0x000fe20000400000 */
[----:B------:R-:W-:Y:S02]  /*15600*/  F2FP.F16.F32.PACK_AB R148, RZ, R148 ;  /* 0x00000094ff94723e */ /* 0x000fe400000000ff */
[----:B------:R-:W-:Y:S01]  /*15610*/  F2FP.F16.F32.PACK_AB R149, RZ, R149 ;  /* 0x00000095ff95723e */ /* 0x000fe200000000ff */
[----:B------:R-:W-:Y:S01]  /*15620*/  FMUL R151, R151, R2 ;  /* 0x0000000297977220 */ /* 0x000fe20000400000 */
[----:B------:R-:W-:Y:S01]  /*15630*/  @P2 STG.E.U16 desc[UR36][R4.64+0x1e2], R145 ;  /* 0x0001e29104002986 */ /* 0x000fe2000c101524 */
[----:B------:R-:W-:-:S03]  /*15640*/  F2FP.F16.F32.PACK_AB R150, RZ, R150 ;  /* 0x00000096ff96723e */ /* 0x000fc600000000ff */
[----:B------:R-:W-:Y:S01]  /*15650*/  @P5 STG.E.U16 desc[UR36][R6.64+0x1e0], R146 ;  /* 0x0001e09206005986 */ /* 0x000fe2000c101524 */
[----:B------:R-:W-:-:S03]  /*15660*/  F2FP.F16.F32.PACK_AB R151, RZ, R151 ;  /* 0x00000097ff97723e */ /* 0x000fc600000000ff */
[----:B------:R-:W-:Y:S04]  /*15670*/  @P4 STG.E.U16 desc[UR36][R6.64+0x1e2], R147 ;  /* 0x0001e29306004986 */ /* 0x000fe8000c101524 */
[----:B------:R-:W-:Y:S04]  /*15680*/  @P3 STG.E.U16 desc[UR36][R4.64+0x1f0], R148 ;  /* 0x0001f09404003986 */ /* 0x000fe8000c101524 */
[----:B------:R0:W-:Y:S02]  /*15690*/  @P1 STG.E.U16 desc[UR36][R4.64+0x1f2], R149 ;  /* 0x0001f29504001986 */ /* 0x0001e4000c101524 */
[----:B0-----:R-:W-:Y:S01]  /*156a0*/  @P6 MOV R4, R6 ;  /* 0x0000000600046202 */ /* 0x001fe20000000f00 */
[----:B------:R-:W-:-:S05]  /*156b0*/  @P6 IMAD.MOV.U32 R5, RZ, RZ, R7 ;  /* 0x000000ffff056224 */ /* 0x000fca00078e0007 */
[----:B------:R0:W-:Y:S04]  /*156c0*/  @P6 STG.E.U16 desc[UR36][R4.64+0x1f0], R150 ;  /* 0x0001f09604006986 */ /* 0x0001e8000c101524 */
[----:B------:R0:W-:Y:S02]  /*156d0*/  @P0 STG.E.U16 desc[UR36][R6.64+0x1f2], R151 ;  /* 0x0001f29706000986 */ /* 0x0001e4000c101524 */
.L_x_536:
[----:B------:R-:W-:Y:S05]  /*156e0*/  BSYNC B0 ;  /* 0x0000000000007941 */ /* 0x000fea0003800000 */
.L_x_28:
[----:B0-----:R-:W2:Y:S04]  /*156f0*/  LDL.LU R5, [R1+0x200] ;  /* 0x0002000001057983 */ /* 0x001ea80000300800 */
[----:B------:R-:W2:Y:S01]  /*15700*/  LDL.LU R4, [R1+0x204] ;  /* 0x0002040001047983 */ /* 0x000ea20000300800 */
[----:B------:R-:W-:Y:S01]  /*15710*/  ULDC UR4, c[0x0][0xc] ;  /* 0x0000030000047ab9 */ /* 0x000fe20000000800 */
[----:B------:R-:W-:Y:S01]  /*15720*/  ULDC UR5, c[0x0][0x10] ;  /* 0x0000040000057ab9 */ /* 0x000fe20000000800 */
[----:B-----5:R-:W2:Y:S01]  /*15730*/  LDC R3, c[0x0][0x14] ;  /* 0x00000500ff037b82 */ /* 0x020ea20000000800 */
[----:B------:R-:W-:Y:S01]  /*15740*/  UIMAD.WIDE.U32 UR4, UR4, UR5, URZ ;  /* 0x00000005040472a5 */ /* 0x000fe2000f8e003f */
[----:B----4-:R-:W-:Y:S01]  /*15750*/  PRMT R0, RZ, 0x7610, R0 ;  /* 0x00007610ff007816 */ /* 0x010fe20000000000 */
[----:B------:R-:W-:Y:S01]  /*15760*/  UMOV UR42, 0xffffffff ;  /* 0xffffffff002a7882 */ /* 0x000fe20000000000 */
[----:B------:R-:W-:-:S03]  /*15770*/  UMOV UR43, 0xffffffff ;  /* 0xffffffff002b7882 */ /* 0x000fc60000000000 */
[----:B--2---:R-:W-:-:S04]  /*15780*/  IMAD.WIDE.U32 R4, R3, UR4, R4 ;  /* 0x0000000403047c25 */ /* 0x004fc8000f8e0004 */
[----:B------:R-:W-:Y:S01]  /*15790*/  IMAD R3, R3, UR5, RZ ;  /* 0x0000000503037c24 */ /* 0x000fe2000f8e02ff */
[----:B------:R-:W-:Y:S01]  /*157a0*/  ULDC.64 UR4, c[0x0][0x650] ;  /* 0x0001940000047ab9 */ /* 0x000fe20000000a00 */
[----:B------:R-:W-:Y:S01]  /*157b0*/  IMAD.MOV.U32 R7, RZ, RZ, R4 ;  /* 0x000000ffff077224 */ /* 0x000fe200078e0004 */
[----:B------:R-:W-:Y:S01]  /*157c0*/  ISETP.GE.U32.AND P0, PT, R4, UR4, PT ;  /* 0x0000000404007c0c */ /* 0x000fe2000bf06070 */
[----:B------:R-:W-:-:S05]  /*157d0*/  IMAD.IADD R6, R5, 0x1, R3 ;  /* 0x0000000105067824 */ /* 0x000fca00078e0203 */
[----:B------:R0:W-:Y:S01]  /*157e0*/  STL [R1+0x200], R6 ;  /* 0x0002000601007387 */ /* 0x0001e20000100800 */
[----:B------:R-:W-:-:S03]  /*157f0*/  ISETP.GE.U32.AND.EX P0, PT, R6, UR5, PT, P0 ;  /* 0x0000000506007c0c */ /* 0x000fc6000bf06100 */
[----:B------:R0:W-:Y:S10]  /*15800*/  STL [R1+0x204], R7 ;  /* 0x0002040701007387 */ /* 0x0001f40000100800 */
[----:B0-----:R-:W-:Y:S05]  /*15810*/  @P0 BRA `(.L_x_537) ;  /* 0x0000000400880947 */ /* 0x001fea0003800000 */
[----:B------:R-:W0:Y:S01]  /*15820*/  S2UR UR6, SR_CTAID.X ;  /* 0x00000000000679c3 */ /* 0x000e220000002500 */
[----:B------:R-:W-:Y:S01]  /*15830*/  ULDC.64 UR12, c[0x0][0x628] ;  /* 0x00018a00000c7ab9 */ /* 0x000fe20000000a00 */
[----:B------:R-:W-:Y:S01]  /*15840*/  ULDC UR4, c[0x0][0x150] ;  /* 0x0000540000047ab9 */ /* 0x000fe20000000800 */
[----:B------:R-:W-:Y:S01]  /*15850*/  ISETP.NE.U32.AND P0, PT, RZ, UR12, PT ;  /* 0x0000000cff007c0c */ /* 0x000fe2000bf05070 */
[----:B------:R-:W-:Y:S01]  /*15860*/  ULDC UR15, c[0x0][0x630] ;  /* 0x00018c00000f7ab9 */ /* 0x000fe20000000800 */
[C---:B------:R-:W-:Y:S01]  /*15870*/  R2UR UR16, R7.reuse ;  /* 0x00000000071072ca */ /* 0x040fe200000e0000 */
[----:B------:R-:W-:Y:S01]  /*15880*/  ULDC UR19, c[0x0][0x154] ;  /* 0x0000550000137ab9 */ /* 0x000fe20000000800 */
[----:B------:R-:W-:Y:S01]  /*15890*/  ISETP.NE.AND.EX P0, PT, RZ, UR13, PT, P0 ;  /* 0x0000000dff007c0c */ /* 0x000fe2000bf05300 */
[----:B------:R-:W2:Y:S01]  /*158a0*/  S2UR UR18, SR_CTAID.Y ;  /* 0x00000000001279c3 */ /* 0x000ea20000002600 */
[----:B------:R-:W-:Y:S02]  /*158b0*/  R2UR UR17, R6 ;  /* 0x00000000061172ca */ /* 0x000fe400000e0000 */
[----:B------:R-:W-:-:S02]  /*158c0*/  R2UR UR10, R7 ;  /* 0x00000000070a72ca */ /* 0x000fc400000e0000 */
[----:B------:R-:W-:Y:S02]  /*158d0*/  R2UR UR11, R6 ;  /* 0x00000000060b72ca */ /* 0x000fe400000e0000 */
[----:B0-----:R-:W-:-:S05]  /*158e0*/  I2FP.F32.U32 R0, UR6 ;  /* 0x0000000600007c45 */ /* 0x001fca0008201000 */
[----:B------:R-:W-:-:S04]  /*158f0*/  FMUL R0, R0, UR4 ;  /* 0x0000000400007c20 */ /* 0x000fc80008400000 */
[----:B------:R0:W4:Y:S01]  /*15900*/  F2I.U32.TRUNC.NTZ R3, R0 ;  /* 0x0000000000037305 */ /* 0x000122000020f000 */
[----:B--2---:R-:W-:Y:S05]  /*15910*/  @!P0 BRA `(.L_x_538) ;  /* 0x0000000000308947 */ /* 0x004fea0003800000 */
        /* <DEDUP_REMOVED lines=12> */
.L_x_538:
[----:B------:R-:W-:Y:S01]  /*159e0*/  USHF.R.U64 UR43, UR10, UR15, UR11 ;  /* 0x0000000f0a2b7299 */ /* 0x000fe2000800120b */
[----:B0-----:R-:W-:Y:S01]  /*159f0*/  I2FP.F32.U32 R0, UR18 ;  /* 0x0000001200007c45 */ /* 0x001fe20008201000 */
[----:B------:R-:W-:Y:S02]  /*15a00*/  USHF.R.U32.HI UR4, URZ, UR15, UR11 ;  /* 0x0000000f3f047299 */ /* 0x000fe4000801160b */
        /* <DEDUP_REMOVED lines=8> */
[----:B------:R-:W-:Y:S01]  /*15a90*/  UIMAD.WIDE.U32 UR8, UR10, UR12, UR8 ;  /* 0x0000000c0a0872a5 */ /* 0x000fe2000f8e0008 */
[----:B----4-:R-:W-:Y:S01]  /*15aa0*/  R2UR UR12, R3 ;  /* 0x00000000030c72ca */ /* 0x010fe200000e0000 */
[----:B------:R-:W-:Y:S01]  /*15ab0*/  UIMAD UR10, UR10, UR13, UR4 ;  /* 0x0000000d0a0a72a4 */ /* 0x000fe2000f8e0204 */
[----:B------:R-:W-:Y:S01]  /*15ac0*/  ULDC UR11, c[0x0][0x618] ;  /* 0x00018600000b7ab9 */ /* 0x000fe20000000800 */
[----:B------:R-:W-:Y:S02]  /*15ad0*/  ULDC UR21, c[0x0][0x658] ;  /* 0x0001960000157ab9 */ /* 0x000fe40000000800 */
[----:B------:R-:W-:Y:S01]  /*15ae0*/  UIADD3 UR9, UR9, UR10, URZ ;  /* 0x0000000a09097290 */ /* 0x000fe2000fffe03f */
[----:B------:R-:W-:Y:S01]  /*15af0*/  UMOV UR15, 0xffffffff ;  /* 0xffffffff000f7882 */ /* 0x000fe20000000000 */
[----:B------:R-:W-:Y:S01]  /*15b00*/  ULDC.64 UR4, c[0x0][0x640] ;  /* 0x0001900000047ab9 */ /* 0x000fe20000000a00 */
[----:B------:R-:W-:Y:S01]  /*15b10*/  USHF.L.U32 UR15, UR15, UR21, URZ ;  /* 0x000000150f0f7299 */ /* 0x000fe2000800063f */
[----:B------:R-:W-:Y:S01]  /*15b20*/  ISETP.NE.U32.AND P0, PT, RZ, UR4, PT ;  /* 0x00000004ff007c0c */ /* 0x000fe2000bf05070 */
[----:B------:R-:W-:-:S02]  /*15b30*/  USHF.R.U64 UR16, UR8, UR11, UR9 ;  /* 0x0000000b08107299 */ /* 0x000fc40008001209 */
[----:B------:R-:W-:Y:S01]  /*15b40*/  USHF.R.U32.HI UR8, URZ, UR11, UR9 ;  /* 0x0000000b3f087299 */ /* 0x000fe20008011609 */
[----:B0-----:R-:W-:Y:S01]  /*15b50*/  R2UR UR14, R0 ;  /* 0x00000000000e72ca */ /* 0x001fe200000e0000 */
[----:B------:R-:W-:Y:S01]  /*15b60*/  ULDC UR17, c[0x0][0x608] ;  /* 0x0001820000117ab9 */ /* 0x000fe20000000800 */
[----:B------:R-:W-:Y:S01]  /*15b70*/  ULOP3.LUT UR41, URZ, UR15, URZ, 0x33, !UPT ;  /* 0x0000000f3f297292 */ /* 0x000fe2000f8e333f */
[----:B------:R-:W-:Y:S01]  /*15b80*/  ISETP.NE.AND.EX P0, PT, RZ, UR5, PT, P0 ;  /* 0x00000005ff007c0c */ /* 0x000fe2000bf05300 */
[----:B------:R-:W-:Y:S02]  /*15b90*/  USHF.R.U64 UR15, UR16, UR17, UR8 ;  /* 0x00000011100f7299 */ /* 0x000fe40008001208 */
[----:B------:R-:W-:Y:S02]  /*15ba0*/  USHF.R.U32.HI UR8, URZ, UR17, UR8 ;  /* 0x000000113f087299 */ /* 0x000fe40008011608 */
[----:B------:R-:W-:Y:S02]  /*15bb0*/  UIADD3 UR12, -UR12, URZ, URZ ;  /* 0x0000003f0c0c7290 */ /* 0x000fe4000fffe13f */
[----:B------:R-:W-:Y:S01]  /*15bc0*/  USHF.R.U64 UR17, UR15, UR21, UR8 ;  /* 0x000000150f117299 */ /* 0x000fe20008001208 */
[----:B------:R-:W-:Y:S01]  /*15bd0*/  UMOV UR19, 0x1 ;  /* 0x0000000100137882 */ /* 0x000fe20000000000 */
[----:B------:R-:W-:Y:S01]  /*15be0*/  ULDC UR13, c[0x0][0x144] ;  /* 0x00005100000d7ab9 */ /* 0x000fe20000000800 */
[----:B------:R-:W-:Y:S01]  /*15bf0*/  ULDC UR7, c[0x0][0x600] ;  /* 0x0001800000077ab9 */ /* 0x000fe20000000800 */
[----:B------:R-:W-:-:S02]  /*15c00*/  USHF.L.U32 UR24, UR19, UR21, URZ ;  /* 0x0000001513187299 */ /* 0x000fc4000800063f */
[----:B------:R-:W-:Y:S02]  /*15c10*/  USHF.R.U32.HI UR8, URZ, UR21, UR8 ;  /* 0x000000153f087299 */ /* 0x000fe40008011608 */
[----:B------:R-:W-:Y:S02]  /*15c20*/  UIMAD UR21, UR13, UR12, UR6 ;  /* 0x0000000c0d1572a4 */ /* 0x000fe4000f8e0206 */
[----:B------:R-:W-:Y:S02]  /*15c30*/  UIADD3 UR20, UR7, -0x1, URZ ;  /* 0xffffffff07147890 */ /* 0x000fe4000fffe03f */
[----:B------:R-:W-:Y:S01]  /*15c40*/  UIADD3 UR19, -UR14, URZ, URZ ;  /* 0x0000003f0e137290 */ /* 0x000fe2000fffe13f */
        /* <DEDUP_REMOVED lines=17> */
.L_x_539:
[----:B------:R-:W-:Y:S01]  /*15d60*/  UISETP.NE.AND UP0, UPT, UR45, URZ, UPT ;  /* 0x0000003f2d00728c */ /* 0x000fe2000bf05270 */
[----:B------:R-:W-:Y:S01]  /*15d70*/  IMAD.MOV.U32 R0, RZ, RZ, 0x1 ;  /* 0x00000001ff007424 */ /* 0x000fe200078e00ff */
[----:B------:R-:W-:Y:S02]  /*15d80*/  USHF.R.U64 UR4, UR6, UR22, UR8 ;  /* 0x0000001606047299 */ /* 0x000fe40008001208 */
[----:B------:R-:W-:Y:S02]  /*15d90*/  ULOP3.LUT UR41, UR15, UR41, URZ, 0xc0, !UPT ;  /* 0x000000290f297292 */ /* 0x000fe4000f8ec03f */
[----:B------:R-:W-:Y:S02]  /*15da0*/  UIADD3 UR5, -UR4, URZ, URZ ;  /* 0x0000003f04057290 */ /* 0x000fe4000fffe13f */
[----:B------:R-:W-:Y:S02]  /*15db0*/  UIMAD UR41, UR24, UR4, UR41 ;  /* 0x00000004182972a4 */ /* 0x000fe4000f8e0229 */
[----:B------:R-:W-:-:S02]  /*15dc0*/  ULOP3.LUT UR16, UR16, UR20, URZ, 0xc0, !UPT ;  /* 0x0000001410107292 */ /* 0x000fc4000f8ec03f */
[----:B------:R-:W-:Y:S02]  /*15dd0*/  @UP0 UIMAD UR21, UR25, UR19, UR18 ;  /* 0x00000013191502a4 */ /* 0x000fe4000f8e0212 */
[----:B------:R-:W-:-:S03]  /*15de0*/  UIMAD UR4, UR5, UR23, UR17 ;  /* 0x00000017050472a4 */ /* 0x000fc6000f8e0211 */
[----:B------:R-:W-:Y:S01]  /*15df0*/  ULDC UR5, c[0x0][0x610] ;  /* 0x0001840000057ab9 */ /* 0x000fe20000000800 */
[----:B------:R-:W-:Y:S02]  /*15e00*/  UIMAD UR4, UR4, UR7, UR16 ;  /* 0x00000007040472a4 */ /* 0x000fe4000f8e0210 */
[----:B------:R-:W-:-:S04]  /*15e10*/  UIMAD UR41, UR41, UR5, UR21 ;  /* 0x00000005292972a4 */ /* 0x000fc8000f8e0215 */
[----:B------:R-:W-:Y:S02]  /*15e20*/  USEL UR42, UR4, UR41, !UP0 ;  /* 0x00000029042a7287 */ /* 0x000fe4000c000000 */
[----:B------:R-:W-:-:S12]  /*15e30*/  USEL UR41, UR41, UR4, !UP0 ;  /* 0x0000000429297287 */ /* 0x000fd8000c000000 */
.L_x_537:
[----:B------:R-:W-:-:S13]  /*15e40*/  LOP3.LUT P0, RZ, R0, 0xff, RZ, 0xc0, !PT ;  /* 0x000000ff00ff7812 */ /* 0x000fda000780c0ff */
[----:B------:R-:W-:Y:S05]  /*15e50*/  @P0 BRA `(.L_x_540) ;  /* 0xfffffeb000b40947 */ /* 0x000fea000383ffff */
[----:B------:R-:W-:Y:S05]  /*15e60*/  EXIT ;  /* 0x000000000000794d */ /* 0x000fea0003800000 */
.L_x_3:
[----:B------:R-:W2:Y:S01]  /*15e70*/  LDL R5, [R1+0x204] ;  /* 0x0002040001057983 */ /* 0x000ea20000100800 */
[----:B------:R-:W-:-:S03]  /*15e80*/  ULDC.64 UR8, c[0x0][0x650] ;  /* 0x0001940000087ab9 */ /* 0x000fc60000000a00 */
[----:B------:R-:W3:Y:S01]  /*15e90*/  LDL R4, [R1+0x200] ;  /* 0x0002000001047983 */ /* 0x000ee20000100800 */
[----:B------:R-:W-:Y:S01]  /*15ea0*/  PRMT R0, RZ, 0x7610, R0 ;  /* 0x00007610ff007816 */ /* 0x000fe20000000000 */
[----:B------:R-:W-:Y:S01]  /*15eb0*/  IMAD.MOV.U32 R2, RZ, RZ, -0x1 ;  /* 0xffffffffff027424 */ /* 0x000fe200078e00ff */
[----:B------:R-:W-:Y:S01]  /*15ec0*/  MOV R3, 0xffffffff ;  /* 0xffffffff00037802 */ /* 0x000fe20000000f00 */
[----:B------:R-:W-:Y:S01]  /*15ed0*/  IMAD.MOV.U32 R9, RZ, RZ, -0x1 ;  /* 0xffffffffff097424 */ /* 0x000fe200078e00ff */
[----:B--2---:R-:W-:-:S04]  /*15ee0*/  ISETP.GE.U32.AND P0, PT, R5, UR8, PT ;  /* 0x0000000805007c0c */ /* 0x004fc8000bf06070 */
[----:B---3--:R-:W-:-:S13]  /*15ef0*/  ISETP.GE.U32.AND.EX P0, PT, R4, UR9, PT, P0 ;  /* 0x0000000904007c0c */ /* 0x008fda000bf06100 */
[----:B------:R-:W-:Y:S05]  /*15f00*/  @P0 BRA `(.L_x_541) ;  /* 0x00000004008c0947 */ /* 0x000fea0003800000 */
[----:B------:R-:W-:Y:S01]  /*15f10*/  I2FP.F32.U32 R0, UR4 ;  /* 0x0000000400007c45 */ /* 0x000fe20008201000 */
[----:B0-----:R-:W-:Y:S01]  /*15f20*/  ULDC.64 UR16, c[0x0][0x628] ;  /* 0x00018a0000107ab9 */ /* 0x001fe20000000a00 */
        /* <DEDUP_REMOVED lines=24> */
.L_x_542:
        /* <DEDUP_REMOVED lines=24> */
[----:B------:R-:W-:Y:S01]  /*16230*/  UMOV UR19, 0x1 ;  /* 0x0000000100137882 */ /* 0x000fe20000000000 */
[----:B------:R-:W-:Y:S01]  /*16240*/  ULDC UR20, c[0x0][0x608] ;  /* 0x0001820000147ab9 */ /* 0x000fe20000000800 */
[----:B------:R-:W-:Y:S01]  /*16250*/  USHF.L.U32 UR26, UR19, UR23, URZ ;  /* 0x00000017131a7299 */ /* 0x000fe2000800063f */
[----:B------:R-:W-:Y:S01]  /*16260*/  ISETP.NE.AND.EX P0, PT, RZ, UR9, PT, P0 ;  /* 0x00000009ff007c0c */ /* 0x000fe2000bf05300 */
[----:B------:R-:W-:Y:S02]  /*16270*/  USHF.R.U64 UR19, UR18, UR20, UR11 ;  /* 0x0000001412137299 */ /* 0x000fe4000800120b */
[----:B------:R-:W-:Y:S02]  /*16280*/  USHF.R.U32.HI UR11, URZ, UR20, UR11 ;  /* 0x000000143f0b7299 */ /* 0x000fe4000801160b */
[----:B------:R-:W-:-:S02]  /*16290*/  UIADD3 UR15, -UR15, URZ, URZ ;  /* 0x0000003f0f0f7290 */ /* 0x000fc4000fffe13f */
[----:B------:R-:W-:Y:S01]  /*162a0*/  USHF.R.U64 UR20, UR19, UR23, UR11 ;  /* 0x0000001713147299 */ /* 0x000fe2000800120b */
[----:B------:R-:W-:Y:S01]  /*162b0*/  ULDC UR16, c[0x0][0x144] ;  /* 0x0000510000107ab9 */ /* 0x000fe20000000800 */
[----:B------:R-:W-:Y:S01]  /*162c0*/  ULDC UR6, c[0x0][0x600] ;  /* 0x0001800000067ab9 */ /* 0x000fe20000000800 */
[----:B------:R-:W-:Y:S02]  /*162d0*/  USHF.R.U32.HI UR11, URZ, UR23, UR11 ;  /* 0x000000173f0b7299 */ /* 0x000fe4000801160b */
[----:B------:R-:W-:Y:S02]  /*162e0*/  UIMAD UR23, UR16, UR15, UR4 ;  /* 0x0000000f101772a4 */ /* 0x000fe4000f8e0204 */
[----:B------:R-:W-:Y:S02]  /*162f0*/  UIADD3 UR22, UR6, -0x1, URZ ;  /* 0xffffffff06167890 */ /* 0x000fe4000fffe03f */
[----:B------:R-:W-:Y:S02]  /*16300*/  ULOP3.LUT UR27, URZ, UR13, URZ, 0x33, !UPT ;  /* 0x0000000d3f1b7292 */ /* 0x000fe4000f8e333f */
        /* <DEDUP_REMOVED lines=18> */
.L_x_543:
[----:B------:R-:W-:Y:S01]  /*16430*/  UISETP.NE.AND UP0, UPT, UR45, URZ, UPT ;  /* 0x0000003f2d00728c */ /* 0x000fe2000bf05270 */
[----:B------:R-:W-:Y:S01]  /*16440*/  IMAD.MOV.U32 R0, RZ, RZ, 0x1 ;  /* 0x00000001ff007424 */ /* 0x000fe200078e00ff */
[----:B------:R-:W-:Y:S01]  /*16450*/  USHF.R.U64 UR8, UR4, UR24, UR11 ;  /* 0x0000001804087299 */ /* 0x000fe2000800120b */
[----:B------:R-:W-:Y:S01]  /*16460*/  IMAD.U32 R9, RZ, RZ, UR5 ;  /* 0x00000005ff097e24 */ /* 0x000fe2000f8e00ff */
[----:B------:R-:W-:Y:S02]  /*16470*/  ULOP3.LUT UR4, UR19, UR27, URZ, 0xc0, !UPT ;  /* 0x0000001b13047292 */ /* 0x000fe4000f8ec03f */
[----:B------:R-:W-:Y:S02]  /*16480*/  ULOP3.LUT UR18, UR18, UR22, URZ, 0xc0, !UPT ;  /* 0x0000001612127292 */ /* 0x000fe4000f8ec03f */
[----:B------:R-:W-:-:S03]  /*16490*/  UIMAD UR4, UR26, UR8, UR4 ;  /* 0x000000081a0472a4 */ /* 0x000fc6000f8e0204 */
[----:B------:R-:W-:Y:S02]  /*164a0*/  @UP0 UIMAD UR23, UR28, UR21, UR7 ;  /* 0x000000151c1702a4 */ /* 0x000fe4000f8e0207 */
[----:B------:R-:W-:-:S03]  /*164b0*/  UIADD3 UR7, -UR8, URZ, URZ ;  /* 0x0000003f08077290 */ /* 0x000fc6000fffe13f */
[----:B------:R-:W-:Y:S01]  /*164c0*/  ULDC UR8, c[0x0][0x610] ;  /* 0x0001840000087ab9 */ /* 0x000fe20000000800 */
[----:B------:R-:W-:Y:S02]  /*164d0*/  UIMAD UR7, UR7, UR25, UR20 ;  /* 0x00000019070772a4 */ /* 0x000fe4000f8e0214 */
[----:B------:R-:W-:Y:S02]  /*164e0*/  UIMAD UR4, UR4, UR8, UR23 ;  /* 0x00000008040472a4 */ /* 0x000fe4000f8e0217 */
[----:B------:R-:W-:-:S04]  /*164f0*/  UIMAD UR7, UR7, UR6, UR18 ;  /* 0x00000006070772a4 */ /* 0x000fc8000f8e0212 */
[----:B------:R-:W-:Y:S02]  /*16500*/  USEL UR6, UR7, UR4, !UP0 ;  /* 0x0000000407067287 */ /* 0x000fe4000c000000 */
[----:B------:R-:W-:-:S04]  /*16510*/  USEL UR4, UR4, UR7, !UP0 ;  /* 0x0000000704047287 */ /* 0x000fc8000c000000 */
[----:B------:R-:W-:Y:S02]  /*16520*/  MOV R2, UR6 ;  /* 0x0000000600027c02 */ /* 0x000fe40008000f00 */
[----:B------:R-:W-:-:S07]  /*16530*/  IMAD.U32 R3, RZ, RZ, UR4 ;  /* 0x00000004ff037e24 */ /* 0x000fce000f8e00ff */
.L_x_541:
[----:B------:R-:W-:-:S08]  /*16540*/  NOP ;  /* 0x0000000000007918 */ /* 0x000fd00000000000 */
[----:B0-----:R-:W0:-:S00]  /*16550*/  USETMAXREG.DEALLOC.CTAPOOL 0x18 ;  /* 0x00000018000079c8 */ /* 0x001e0000080e0500 */
[----:B------:R-:W-:-:S13]  /*16560*/  ISETP.NE.AND P0, PT, RZ, UR10, PT ;  /* 0x0000000aff007c0c */ /* 0x000fda000bf05270 */
[----:B------:R-:W-:Y:S05]  /*16570*/  @P0 EXIT ;  /* 0x000000000000094d */ /* 0x000fea0003800000 */
[----:B0-----:R-:W-:Y:S01]  /*16580*/  LOP3.LUT P0, RZ, R0, 0xff, RZ, 0xc0, !PT ;  /* 0x000000ff00ff7812 */ /* 0x001fe2000780c0ff */
[----:B------:R-:W-:Y:S02]  /*16590*/  IMAD.MOV.U32 R0, RZ, RZ, 0x1 ;  /* 0x00000001ff007424 */ /* 0x000fe400078e00ff */
[----:B------:R-:W-:-:S10]  /*165a0*/  IMAD.MOV.U32 R6, RZ, RZ, RZ ;  /* 0x000000ffff067224 */ /* 0x000fd400078e00ff */
[----:B------:R-:W-:Y:S05]  /*165b0*/  @!P0 BRA `(.L_x_544) ;  /* 0x0000000c005c8947 */ /* 0x000fea0003800000 */
[----:B------:R-:W0:Y:S01]  /*165c0*/  S2R R4, SR_TID.X ;  /* 0x0000000000047919 */ /* 0x000e220000002100 */
[----:B------:R-:W-:Y:S01]  /*165d0*/  ULDC UR4, c[0x0][0x28c] ;  /* 0x0000a30000047ab9 */ /* 0x000fe20000000800 */
[----:B------:R-:W-:Y:S01]  /*165e0*/  ULDC UR6, c[0x0][0x658] ;  /* 0x0001960000067ab9 */ /* 0x000fe20000000800 */
[----:B------:R-:W-:Y:S01]  /*165f0*/  UIADD3 UR10, UR4, 0x1f, URZ ;  /* 0x0000001f040a7890 */ /* 0x000fe2000fffe03f */
[----:B------:R-:W-:Y:S01]  /*16600*/  BSSY B0, `(.L_x_544) ;  /* 0x00000d2000007945 */ /* 0x000fe20003800000 */
[----:B------:R-:W-:Y:S01]  /*16610*/  UMOV UR7, 0xffffffff ;  /* 0xffffffff00077882 */ /* 0x000fe20000000000 */
[----:B------:R-:W-:Y:S01]  /*16620*/  ULDC UR5, c[0x0][0x600] ;  /* 0x0001800000057ab9 */ /* 0x000fe20000000800 */
[----:B------:R-:W-:Y:S01]  /*16630*/  UMOV UR9, 0x1 ;  /* 0x0000000100097882 */ /* 0x000fe20000000000 */
[----:B------:R-:W-:Y:S01]  /*16640*/  USHF.L.U32 UR7, UR7, UR6, URZ ;  /* 0x0000000607077299 */ /* 0x000fe2000800063f */
[----:B------:R-:W-:Y:S01]  /*16650*/  IMAD.MOV.U32 R8, RZ, RZ, 0x1 ;  /* 0x00000001ff087424 */ /* 0x000fe200078e00ff */
[----:B------:R-:W-:Y:S01]  /*16660*/  UIADD3 UR4, UR5, -0x1, URZ ;  /* 0xffffffff05047890 */ /* 0x000fe2000fffe03f */
[----:B------:R-:W-:Y:S01]  /*16670*/  MOV R0, 0x1 ;  /* 0x0000000100007802 */ /* 0x000fe20000000f00 */
[----:B------:R-:W-:Y:S01]  /*16680*/  USHF.R.S32.HI UR11, URZ, 0x1f, UR10 ;  /* 0x0000001f3f0b7899 */ /* 0x000fe2000801140a */
[----:B------:R-:W-:Y:S01]  /*16690*/  IMAD.MOV.U32 R6, RZ, RZ, RZ ;  /* 0x000000ffff067224 */ /* 0x000fe200078e00ff */
[----:B------:R-:W-:Y:S01]  /*166a0*/  ULDC UR8, c[0x0][0xc] ;  /* 0x0000030000087ab9 */ /* 0x000fe20000000800 */
[----:B------:R-:W-:-:S02]  /*166b0*/  USHF.L.U32 UR5, UR9, UR6, URZ ;  /* 0x0000000609057299 */ /* 0x000fc4000800063f */
[----:B------:R-:W-:Y:S01]  /*166c0*/  ULEA.HI UR11, UR11, UR10, URZ, 0x5 ;  /* 0x0000000a0b0b7291 */ /* 0x000fe2000f8f283f */
[----:B------:R-:W-:Y:S01]  /*166d0*/  ULDC UR9, c[0x0][0x10] ;  /* 0x0000040000097ab9 */ /* 0x000fe20000000800 */
[----:B------:R-:W-:Y:S02]  /*166e0*/  ULOP3.LUT UR6, URZ, UR7, URZ, 0x33, !UPT ;  /* 0x000000073f067292 */ /* 0x000fe4000f8e333f */
[----:B------:R-:W-:Y:S01]  /*166f0*/  UIMAD.WIDE.U32 UR8, UR8, UR9, URZ ;  /* 0x00000009080872a5 */ /* 0x000fe2000f8e003f */
[----:B------:R-:W-:Y:S01]  /*16700*/  ULDC UR7, c[0x0][0x14] ;  /* 0x0000050000077ab9 */ /* 0x000fe20000000800 */
[----:B------:R-:W-:Y:S02]  /*16710*/  USHF.R.S32.HI UR18, URZ, 0x5, UR11 ;  /* 0x000000053f127899 */ /* 0x000fe4000801140b */
[----:B------:R-:W-:Y:S02]  /*16720*/  UIMAD.WIDE.U32 UR20, UR8, UR7, URZ ;  /* 0x00000007081472a5 */ /* 0x000fe4000f8e003f */
[----:B------:R-:W-:-:S02]  /*16730*/  UIMAD UR13, UR9, UR7, URZ ;  /* 0x00000007090d72a4 */ /* 0x000fc4000f8e023f */
[----:B------:R-:W-:Y:S01]  /*16740*/  ULOP3.LUT UR24, UR40, 0x2, URZ, 0xfc, !UPT ;  /* 0x0000000228187892 */ /* 0x000fe2000f8efc3f */
[C---:B0-----:R-:W-:Y:S01]  /*16750*/  LOP3.LUT P2, RZ, R4.reuse, 0x7f, RZ, 0xc0, !PT ;  /* 0x0000007f04ff7812 */ /* 0x041fe2000784c0ff */
[----:B------:R-:W-:Y:S01]  /*16760*/  UIADD3 UR13, UR21, UR13, URZ ;  /* 0x0000000d150d7290 */ /* 0x000fe2000fffe03f */
[----:B------:R-:W-:Y:S01]  /*16770*/  LOP3.LUT P0, RZ, R4, 0x1f, RZ, 0xc0, !PT ;  /* 0x0000001f04ff7812 */ /* 0x000fe2000780c0ff */
[----:B------:R-:W-:Y:S01]  /*16780*/  UIADD3 UR25, UR18, 0x1, URZ ;  /* 0x0000000112197890 */ /* 0x000fe2000fffe03f */
[----:B------:R-:W-:Y:S02]  /*16790*/  ULDC.64 UR22, c[0x0][0x198] ;  /* 0x0000660000167ab9 */ /* 0x000fe40000000a00 */
[----:B------:R-:W-:-:S13]  /*167a0*/  PLOP3.LUT P0, PT, P0, P2, PT, 0x8a, 0x0 ;  /* 0x000000000000781c */ /* 0x000fda0000705172 */
.L_x_556:
[----:B------:R-:W-:-:S03]  /*167b0*/  UMOV UR7, 0xffffffff ;  /* 0xffffffff00077882 */ /* 0x000fc60000000000 */
[----:B------:R-:W-:Y:S05]  /*167c0*/  BRA.DIV UR7, `(.L_x_545) ;  /* 0x0000000e07ec7947 */ /* 0x000fea000b800000 */
[----:B------:R-:W-:-:S13]  /*167d0*/  ELECT P6, URZ, PT ;  /* 0x00000000003f782f */ /* 0x000fda00038c0000 */
.L_x_568:
[----:B------:R-:W0:Y:S01]  /*167e0*/  LDC R4, c[0x0][0x28c] ;  /* 0x0000a300ff047b82 */ /* 0x000e220000000800 */
[----:B------:R-:W-:Y:S01]  /*167f0*/  BSSY B1, `(.L_x_546) ;  /* 0x0000035000017945 */ /* 0x000fe20003800000 */
[----:B0-----:R-:W-:-:S13]  /*16800*/  ISETP.LT.OR P6, PT, R4, 0x1, !P6 ;  /* 0x000000010400780c */ /* 0x001fda00077c1670 */
[----:B------:R-:W-:Y:S05]  /*16810*/  @P6 BRA `(.L_x_547) ;  /* 0x0000000000c86947 */ /* 0x000fea0003800000 */
[----:B------:R-:W-:Y:S01]  /*16820*/  IMAD.SHL.U32 R11, R3, 0x100, RZ ;  /* 0x00000100030b7824 */ /* 0x000fe200078e00ff */
[----:B------:R-:W-:Y:S01]  /*16830*/  MOV R14, UR25 ;  /* 0x00000019000e7c02 */ /* 0x000fe20008000f00 */
[----:B------:R-:W-:Y:S02]  /*16840*/  IMAD.SHL.U32 R2, R2, 0x100, RZ ;  /* 0x0000010002027824 */ /* 0x000fe400078e00ff */
[----:B------:R-:W-:Y:S02]  /*16850*/  IMAD.MOV.U32 R12, RZ, RZ, RZ ;  /* 0x000000ffff0c7224 */ /* 0x000fe400078e00ff */
[----:B------:R-:W-:Y:S02]  /*16860*/  IMAD.MOV.U32 R3, RZ, RZ, R0 ;  /* 0x000000ffff037224 */ /* 0x000fe400078e0000 */
[----:B------:R-:W-:-:S07]  /*16870*/  IMAD.MOV.U32 R4, RZ, RZ, R6 ;  /* 0x000000ffff047224 */ /* 0x000fce00078e0006 */
.L_x_551:
[----:B------:R-:W0:Y:S01]  /*16880*/  S2R R10, SR_CgaCtaId ;  /* 0x00000000000a7919 */ /* 0x000e220000008800 */
[----:B------:R-:W-:Y:S01]  /*16890*/  MOV R5, 0x400 ;  /* 0x0000040000057802 */ /* 0x000fe20000000f00 */
[----:B------:R-:W1:Y:S03]  /*168a0*/  @!P2 LDC R7, c[0x0][0x500] ;  /* 0x00014000ff07ab82 */ /* 0x000e660000000800 */
[----:B0-----:R-:W-:Y:S02]  /*168b0*/  LEA R13, R10, R5, 0x18 ;  /* 0x000000050a0d7211 */ /* 0x001fe400078ec0ff */
[----:B------:R-:W-:-:S03]  /*168c0*/  SHF.L.U32 R5, R3, 0x1f, RZ ;  /* 0x0000001f03057819 */ /* 0x000fc600000006ff */
[----:B------:R-:W-:-:S04]  /*168d0*/  IMAD R10, R4, 0x8, R13 ;  /* 0x00000008040a7824 */ /* 0x000fc800078e020d */
[----:B------:R-:W0:Y:S02]  /*168e0*/  SYNCS.PHASECHK.TRANS64.TRYWAIT P1, [R10+URZ+0x28], R5 ;  /* 0x000028050a0075a7 */ /* 0x000e24000802017f */
[----:B01----:R-:W-:Y:S05]  /*168f0*/  @!P1 BRA `(.L_x_548) ;  /* 0x0000000c00c09947 */ /* 0x003fea0003800000 */
.L_x_569:
[----:B------:R-:W-:Y:S01]  /*16900*/  UPRMT UR7, UR24, 0x9910, URZ ;  /* 0x0000991018077896 */ /* 0x000fe2000800003f */
[----:B------:R1:W-:Y:S03]  /*16910*/  @!P2 SYNCS.ARRIVE.TRANS64 RZ, [R10+URZ], R7 ;  /* 0x000000070affa9a7 */ /* 0x0003e6000800003f */
[----:B------:R-:W-:-:S06]  /*16920*/  UISETP.NE.AND UP0, UPT, UR7, 0x2, UPT ;  /* 0x000000020700788c */ /* 0x000fcc000bf05270 */
[----:B------:R-:W-:-:S13]  /*16930*/  PLOP3.LUT P1, PT, PT, PT, UP0, 0x80, 0x0 ;  /* 0x000000000000781c */ /* 0x000fda0003f2f008 */
[----:B-1----:R-:W-:Y:S05]  /*16940*/  @P1 BRA `(.L_x_549) ;  /* 0x0000000000041947 */ /* 0x002fea0003800000 */
[----:B------:R-:W-:Y:S01]  /*16950*/  BPT.TRAP 0x1 ;  /* 0x000000040000795c */ /* 0x000fe20000300000 */
.L_x_549:
[----:B------:R-:W-:Y:S05]  /*16960*/  @P0 BRA `(.L_x_550) ;  /* 0x0000000000040947 */ /* 0x000fea0003800000 */
[----:B------:R-:W-:Y:S01]  /*16970*/  BPT.TRAP 0x1 ;  /* 0x000000040000795c */ /* 0x000fe20000300000 */
.L_x_550:
[----:B------:R-:W-:Y:S01]  /*16980*/  IMAD R13, R4, 0x4000, R13 ;  /* 0x00004000040d7824 */ /* 0x000fe200078e020d */
[----:B------:R-:W-:Y:S01]  /*16990*/  R2UR UR9, R10 ;  /* 0x000000000a0972ca */ /* 0x000fe200000e0000 */
[----:B------:R-:W-:Y:S01]  /*169a0*/  VIADD R14, R14, 0xffffffff ;  /* 0xffffffff0e0e7836 */ /* 0x000fe20000000000 */
[----:B------:R-:W-:Y:S01]  /*169b0*/  UIADD3 UR14, UP0, UR22, 0xf0, URZ ;  /* 0x000000f0160e7890 */ /* 0x000fe2000ff1e03f */
[----:B------:R-:W-:Y:S01]  /*169c0*/  R2UR UR11, R11 ;  /* 0x000000000b0b72ca */ /* 0x000fe200000e0000 */
[----:B------:R-:W-:Y:S01]  /*169d0*/  UIADD3 UR26, UP1, UR22, 0x1f0, URZ ;  /* 0x000001f0161a7890 */ /* 0x000fe2000ff3e03f */
[----:B------:R-:W-:Y:S01]  /*169e0*/  R2UR UR7, R13 ;  /* 0x000000000d0772ca */ /* 0x000fe200000e0000 */
[----:B------:R-:W-:Y:S01]  /*169f0*/  UIADD3.X UR15, URZ, UR23, URZ, UP0, !UPT ;  /* 0x000000173f0f7290 */ /* 0x000fe200087fe43f */
[----:B------:R-:W-:Y:S01]  /*16a00*/  R2UR UR10, R12 ;  /* 0x000000000c0a72ca */ /* 0x000fe200000e0000 */
[----:B------:R-:W-:Y:S01]  /*16a10*/  UIADD3.X UR27, URZ, UR23, URZ, UP1, !UPT ;  /* 0x000000173f1b7290 */ /* 0x000fe20008ffe43f */
[----:B------:R-:W-:Y:S01]  /*16a20*/  R2UR UR12, R9 ;  /* 0x00000000090c72ca */ /* 0x000fe200000e0000 */
[----:B------:R-:W-:Y:S01]  /*16a30*/  UMOV UR16, 0x0 ;  /* 0x0000000000107882 */ /* 0x000fe20000000000 */
[----:B------:R-:W-:Y:S01]  /*16a40*/  R2UR UR19, R2 ;  /* 0x00000000021372ca */ /* 0x000fe200000e0000 */
[----:B------:R-:W-:Y:S01]  /*16a50*/  UMOV UR17, 0x10000000 ;  /* 0x1000000000117882 */ /* 0x000fe20000000000 */
[----:B------:R-:W-:Y:S01]  /*16a60*/  ISETP.GT.AND P3, PT, R14, 0x1, PT ;  /* 0x000000010e00780c */ /* 0x000fe20003f64270 */
[----:B------:R-:W-:Y:S01]  /*16a70*/  VIADD R12, R12, 0x20 ;  /* 0x000000200c0c7836 */ /* 0x000fe20000000000 */
[----:B------:R-:W-:-:S03]  /*16a80*/  IADD3 R4, R4, 0x1, RZ ;  /* 0x0000000104047810 */ /* 0x000fc60007ffe0ff */
[----:B------:R-:W-:Y:S01]  /*16a90*/  UIADD3 UR8, UR7, 0x100, URZ ;  /* 0x0000010007087890 */ /* 0x000fe2000fffe03f */
[----:B------:R-:W-:Y:S01]  /*16aa0*/  ISETP.NE.AND P1, PT, R4, 0x5, PT ;  /* 0x000000050400780c */ /* 0x000fe20003f25270 */
[----:B------:R-:W-:-:S03]  /*16ab0*/  UIADD3 UR7, UR7, 0x14100, URZ ;  /* 0x0001410007077890 */ /* 0x000fc6000fffe03f */
[----:B0-----:R-:W-:Y:S02]  /*16ac0*/  SEL R10, RZ, 0x1, P1 ;  /* 0x00000001ff0a7807 */ /* 0x001fe40000800000 */
[----:B------:R-:W-:Y:S02]  /*16ad0*/  SEL R4, R4, RZ, P1 ;  /* 0x000000ff04047207 */ /* 0x000fe40000800000 */
[----:B------:R0:W-:Y:S01]  /*16ae0*/  UTMALDG.3D [UR8], [UR14], desc[UR16] ;  /* 0x000010080e0075b4 */ /* 0x0001e20008011000 */
[----:B------:R-:W-:Y:S01]  /*16af0*/  LOP3.LUT R3, R3, R10, RZ, 0x3c, !PT ;  /* 0x0000000a03037212 */ /* 0x000fe200078e3cff */
[----:B0-----:R-:W-:Y:S01]  /*16b00*/  UMOV UR8, UR7 ;  /* 0x0000000700087c82 */ /* 0x001fe20008000000 */
[----:B------:R-:W-:Y:S02]  /*16b10*/  UMOV UR11, UR19 ;  /* 0x00000013000b7c82 */ /* 0x000fe40008000000 */
[----:B------:R0:W-:Y:S02]  /*16b20*/  UTMALDG.3D [UR8], [UR26], desc[UR16] ;  /* 0x000010081a0075b4 */ /* 0x0001e40008011000 */
[----:B0-----:R-:W-:Y:S05]  /*16b30*/  @P3 BRA `(.L_x_551) ;  /* 0xfffffffc00503947 */ /* 0x001fea000383ffff */
.L_x_547:
[----:B------:R-:W-:Y:S05]  /*16b40*/  BSYNC B1 ;  /* 0x0000000000017941 */ /* 0x000fea0003800000 */
.L_x_546:
[----:B------:R-:W2:Y:S01]  /*16b50*/  LDL.LU R15, [R1+0x200] ;  /* 0x00020000010f7983 */ /* 0x000ea20000300800 */
[----:B------:R-:W-:Y:S01]  /*16b60*/  LOP3.LUT P1, RZ, R8, 0xff, RZ, 0xc0, !PT ;  /* 0x000000ff08ff7812 */ /* 0x000fe2000782c0ff */
[----:B------:R-:W-:Y:S01]  /*16b70*/  VIADD R6, R6, UR18 ;  /* 0x0000001206067c36 */ /* 0x000fe20008000000 */
[----:B------:R-:W-:Y:S01]  /*16b80*/  ULDC.64 UR8, c[0x0][0x650] ;  /* 0x0001940000087ab9 */ /* 0x000fe20000000a00 */
[----:B------:R-:W3:Y:S01]  /*16b90*/  LDL.LU R13, [R1+0x204] ;  /* 0x00020400010d7983 */ /* 0x000ee20000300800 */
[----:B------:R-:W-:Y:S01]  /*16ba0*/  UISETP.GE.U32.AND UP0, UPT, UR18, 0x5, UPT ;  /* 0x000000051200788c */ /* 0x000fe2000bf06070 */
[----:B------:R-:W-:Y:S01]  /*16bb0*/  BSSY B1, `(.L_x_552) ;  /* 0x0000074000017945 */ /* 0x000fe20003800000 */
[----:B------:R-:W-:Y:S01]  /*16bc0*/  IMAD.MOV.U32 R9, RZ, RZ, -0x1 ;  /* 0xffffffffff097424 */ /* 0x000fe200078e00ff */
[----:B------:R-:W-:Y:S02]  /*16bd0*/  PRMT R4, RZ, 0x7610, R4 ;  /* 0x00007610ff047816 */ /* 0x000fe40000000004 */
[----:B------:R-:W-:-:S02]  /*16be0*/  PRMT R8, RZ, 0x7610, R8 ;  /* 0x00007610ff087816 */ /* 0x000fc40000000008 */
[----:B------:R-:W-:Y:S02]  /*16bf0*/  PLOP3.LUT P3, PT, PT, PT, UP0, 0x80, 0x0 ;  /* 0x000000000000781c */ /* 0x000fe40003f6f008 */
[----:B------:R-:W0:Y:S01]  /*16c00*/  @P1 S2R R3, SR_CgaCtaId ;  /* 0x0000000000031919 */ /* 0x000e220000008800 */
[----:B------:R-:W-:-:S04]  /*16c10*/  @P1 MOV R2, 0x400 ;  /* 0x0000040000021802 */ /* 0x000fc80000000f00 */
[----:B0-----:R-:W-:-:S04]  /*16c20*/  @P1 LEA R2, R3, R2, 0x18 ;  /* 0x0000000203021211 */ /* 0x001fc800078ec0ff */
[----:B------:R0:W-:Y:S01]  /*16c30*/  @P1 SYNCS.ARRIVE.TRANS64.A1T0 RZ, [R2+URZ+0x68], RZ ;  /* 0x000068ff02ff19a7 */ /* 0x0001e2000810003f */
[----:B------:R-:W-:Y:S01]  /*16c40*/  ISETP.GT.U32.AND P1, PT, R6, 0x4, PT ;  /* 0x000000040600780c */ /* 0x000fe20003f24070 */
[----:B0-----:R-:W-:-:S05]  /*16c50*/  IMAD.U32 R2, RZ, RZ, UR18 ;  /* 0x00000012ff027e24 */ /* 0x001fca000f8e00ff */
[----:B------:R-:W-:Y:S01]  /*16c60*/  ISETP.LT.U32.AND P1, PT, R2, 0x5, P1 ;  /* 0x000000050200780c */ /* 0x000fe20000f21070 */
[----:B------:R-:W-:-:S04]  /*16c70*/  IMAD.WIDE.U32 R2, R6, -0x33333333, RZ ;  /* 0xcccccccd06027825 */ /* 0x000fc800078e00ff */
[----:B------:R-:W-:Y:S01]  /*16c80*/  IMAD.MOV.U32 R2, RZ, RZ, -0x1 ;  /* 0xffffffffff027424 */ /* 0x000fe200078e00ff */
[----:B------:R-:W-:Y:S02]  /*16c90*/  SHF.R.U32.HI R5, RZ, 0x2, R3 ;  /* 0x00000002ff057819 */ /* 0x000fe40000011603 */
[----:B------:R-:W-:-:S03]  /*16ca0*/  SEL R3, RZ, 0x1, !P1 ;  /* 0x00000001ff037807 */ /* 0x000fc60004800000 */
[----:B------:R-:W-:Y:S01]  /*16cb0*/  IMAD R6, R5, -0x5, R6 ;  /* 0xfffffffb05067824 */ /* 0x000fe200078e0206 */
[----:B------:R-:W-:Y:S02]  /*16cc0*/  LOP3.LUT R0, R0, R3, RZ, 0x3c, !PT ;  /* 0x0000000300007212 */ /* 0x000fe400078e3cff */
[----:B------:R-:W-:Y:S02]  /*16cd0*/  MOV R3, 0xffffffff ;  /* 0xffffffff00037802 */ /* 0x000fe40000000f00 */
[----:B------:R-:W-:Y:S02]  /*16ce0*/  @P3 LOP3.LUT R0, R0, 0x1, R5, 0x78, !PT ;  /* 0x0000000100003812 */ /* 0x000fe400078e7805 */
[----:B---3--:R-:W-:-:S04]  /*16cf0*/  IADD3 R13, P1, R13, UR20, RZ ;  /* 0x000000140d0d7c10 */ /* 0x008fc8000ff3e0ff */
[----:B--2---:R-:W-:Y:S01]  /*16d00*/  IADD3.X R15, R15, UR13, RZ, P1, !PT ;  /* 0x0000000d0f0f7c10 */ /* 0x004fe20008ffe4ff */
[----:B------:R0:W-:Y:S01]  /*16d10*/  STL [R1+0x204], R13 ;  /* 0x0002040d01007387 */ /* 0x0001e20000100800 */
[----:B------:R-:W-:-:S03]  /*16d20*/  ISETP.GE.U32.AND P1, PT, R13, UR8, PT ;  /* 0x000000080d007c0c */ /* 0x000fc6000bf26070 */
[----:B------:R0:W-:Y:S01]  /*16d30*/  STL [R1+0x200], R15 ;  /* 0x0002000f01007387 */ /* 0x0001e20000100800 */
[----:B------:R-:W-:-:S13]  /*16d40*/  ISETP.GE.U32.AND.EX P1, PT, R15, UR9, PT, P1 ;  /* 0x000000090f007c0c */ /* 0x000fda000bf26110 */
[----:B0-----:R-:W-:Y:S05]  /*16d50*/  @P1 BRA `(.L_x_553) ;  /* 0x0000000400641947 */ /* 0x001fea0003800000 */
[----:B------:R-:W0:Y:S01]  /*16d60*/  S2R R7, SR_CTAID.X ;  /* 0x0000000000077919 */ /* 0x000e220000002500 */
[----:B------:R-:W-:Y:S01]  /*16d70*/  ULDC UR7, c[0x0][0x150] ;  /* 0x0000540000077ab9 */ /* 0x000fe20000000800 */
[----:B------:R-:W1:Y:S01]  /*16d80*/  LDC R4, c[0x0][0x144] ;  /* 0x00005100ff047b82 */ /* 0x000e620000000800 */
[----:B------:R-:W-:Y:S01]  /*16d90*/  UISETP.NE.AND UP0, UPT, UR45, URZ, UPT ;  /* 0x0000003f2d00728c */ /* 0x000fe2000bf05270 */
[----:B------:R-:W2:Y:S01]  /*16da0*/  S2R R5, SR_CTAID.Y ;  /* 0x0000000000057919 */ /* 0x000ea20000002600 */
[----:B------:R-:W-:Y:S01]  /*16db0*/  ULDC.64 UR8, c[0x0][0x628] ;  /* 0x00018a0000087ab9 */ /* 0x000fe20000000a00 */
[----:B------:R-:W-:-:S03]  /*16dc0*/  ULDC UR10, c[0x0][0x630] ;  /* 0x00018c00000a7ab9 */ /* 0x000fc60000000800 */
[----:B------:R-:W-:Y:S01]  /*16dd0*/  PLOP3.LUT P1, PT, PT, PT, UP0, 0x80, 0x0 ;  /* 0x000000000000781c */ /* 0x000fe20003f2f008 */
[----:B------:R-:W3:Y:S01]  /*16de0*/  LDC R10, c[0x0][0x148] ;  /* 0x00005200ff0a7b82 */ /* 0x000ee20000000800 */
[----:B0-----:R-:W-:Y:S02]  /*16df0*/  I2FP.F32.U32 R2, R7 ;  /* 0x0000000700027245 */ /* 0x001fe40000201000 */
[----:B--2---:R-:W-:-:S03]  /*16e00*/  I2FP.F32.U32 R3, R5 ;  /* 0x0000000500037245 */ /* 0x004fc60000201000 */
[----:B------:R-:W-:Y:S01]  /*16e10*/  FMUL R2, R2, UR7 ;  /* 0x0000000702027c20 */ /* 0x000fe20008400000 */
[----:B------:R-:W-:Y:S02]  /*16e20*/  ULDC UR7, c[0x0][0x154] ;  /* 0x0000550000077ab9 */ /* 0x000fe40000000800 */
[----:B------:R-:W-:-:S03]  /*16e30*/  FMUL R9, R3, UR7 ;  /* 0x0000000703097c20 */ /* 0x000fc60008400000 */
[----:B------:R-:W0:Y:S08]  /*16e40*/  F2I.U32.TRUNC.NTZ R2, R2 ;  /* 0x0000000200027305 */ /* 0x000e30000020f000 */
[----:B------:R-:W2:Y:S01]  /*16e50*/  F2I.U32.TRUNC.NTZ R9, R9 ;  /* 0x0000000900097305 */ /* 0x000ea2000020f000 */
[----:B0-----:R-:W-:Y:S01]  /*16e60*/  IMAD.MOV R3, RZ, RZ, -R2 ;  /* 0x000000ffff037224 */ /* 0x001fe200078e0a02 */
[----:B------:R-:W-:-:S03]  /*16e70*/  MOV R2, R13 ;  /* 0x0000000d00027202 */ /* 0x000fc60000000f00 */
[----:B-1----:R-:W-:Y:S02]  /*16e80*/  IMAD R7, R4, R3, R7 ;  /* 0x0000000304077224 */ /* 0x002fe400078e0207 */
[----:B--2---:R-:W-:-:S04]  /*16e90*/  IMAD.MOV R3, RZ, RZ, -R9 ;  /* 0x000000ffff037224 */ /* 0x004fc800078e0a09 */
[----:B---3--:R-:W-:Y:S01]  /*16ea0*/  @P1 IMAD R7, R10, R3, R5 ;  /* 0x000000030a071224 */ /* 0x008fe200078e0205 */
[----:B------:R-:W-:Y:S01]  /*16eb0*/  ISETP.NE.U32.AND P1, PT, RZ, UR8, PT ;  /* 0x00000008ff007c0c */ /* 0x000fe2000bf25070 */
[----:B------:R-:W-:-:S03]  /*16ec0*/  IMAD.MOV.U32 R3, RZ, RZ, R15 ;  /* 0x000000ffff037224 */ /* 0x000fc600078e000f */
[----:B------:R-:W-:-:S13]  /*16ed0*/  ISETP.NE.AND.EX P1, PT, RZ, UR9, PT, P1 ;  /* 0x00000009ff007c0c */ /* 0x000fda000bf25310 */
[----:B------:R-:W-:Y:S05]  /*16ee0*/  @!P1 BRA `(.L_x_554) ;  /* 0x0000000000289947 */ /* 0x000fea0003800000 */
[----:B------:R-:W-:Y:S02]  /*16ef0*/  ULDC UR7, c[0x0][0x634] ;  /* 0x00018d0000077ab9 */ /* 0x000fe40000000800 */
[----:B------:R-:W-:-:S05]  /*16f00*/  IADD3 R3, P1, R13, UR7, RZ ;  /* 0x000000070d037c10 */ /* 0x000fca000ff3e0ff */
[----:B------:R-:W-:-:S04]  /*16f10*/  IMAD.X R9, RZ, RZ, R15, P1 ;  /* 0x000000ffff097224 */ /* 0x000fc800008e060f */
[----:B------:R-:W-:-:S04]  /*16f20*/  IMAD.WIDE.U32 R4, R9, UR8, RZ ;  /* 0x0000000809047c25 */ /* 0x000fc8000f8e00ff */
[----:B------:R-:W-:-:S04]  /*16f30*/  IMAD.WIDE.U32 R4, P1, R3, UR9, R4 ;  /* 0x0000000903047c25 */ /* 0x000fc8000f820004 */
[----:B------:R-:W-:-:S04]  /*16f40*/  IMAD.WIDE.U32 R2, R3, UR8, RZ ;  /* 0x0000000803027c25 */ /* 0x000fc8000f8e00ff */
[----:B------:R-:W-:Y:S01]  /*16f50*/  IMAD.MOV.U32 R2, RZ, RZ, R5 ;  /* 0x000000ffff027224 */ /* 0x000fe200078e0005 */
[----:B------:R-:W-:Y:S01]  /*16f60*/  IADD3 RZ, P3, R3, R4, RZ ;  /* 0x0000000403ff7210 */ /* 0x000fe20007f7e0ff */
[----:B------:R-:W-:-:S04]  /*16f70*/  IMAD.X R3, RZ, RZ, RZ, P1 ;  /* 0x000000ffff037224 */ /* 0x000fc800008e06ff */
[----:B------:R-:W-:-:S08]  /*16f80*/  IMAD.WIDE.U32.X R2, R9, UR9, R2, P3 ;  /* 0x0000000909027c25 */ /* 0x000fd000098e0402 */
.L_x_554:
[--C-:B------:R-:W-:Y:S01]  /*16f90*/  SHF.R.U64 R9, R2, UR10, R3.reuse ;  /* 0x0000000a02097c19 */ /* 0x100fe20008001203 */
[----:B------:R-:W-:Y:S01]  /*16fa0*/  ULDC.64 UR8, c[0x0][0x620] ;  /* 0x0001880000087ab9 */ /* 0x000fe20000000a00 */
[----:B------:R-:W-:Y:S01]  /*16fb0*/  SHF.R.U32.HI R2, RZ, UR10, R3 ;  /* 0x0000000aff027c19 */ /* 0x000fe20008011603 */
[----:B------:R-:W-:Y:S01]  /*16fc0*/  IMAD.MOV.U32 R3, RZ, RZ, R15 ;  /* 0x000000ffff037224 */ /* 0x000fe200078e000f */
[----:B------:R-:W-:Y:S01]  /*16fd0*/  IADD3 R11, P1, RZ, -R9, RZ ;  /* 0x80000009ff0b7210 */ /* 0x000fe20007f3e0ff */
[----:B------:R-:W-:-:S03]  /*16fe0*/  ULDC UR7, c[0x0][0x618] ;  /* 0x0001860000077ab9 */ /* 0x000fc60000000800 */
[----:B------:R-:W-:-:S05]  /*16ff0*/  IADD3.X R2, RZ, ~R2, RZ, P1, !PT ;  /* 0x80000002ff027210 */ /* 0x000fca0000ffe4ff */
[----:B------:R-:W-:-:S04]  /*17000*/  IMAD R2, R2, UR8, RZ ;  /* 0x0000000802027c24 */ /* 0x000fc8000f8e02ff */
[----:B------:R-:W-:Y:S02]  /*17010*/  IMAD R5, R11, UR9, R2 ;  /* 0x000000090b057c24 */ /* 0x000fe4000f8e0202 */
[----:B------:R-:W-:-:S04]  /*17020*/  IMAD.MOV.U32 R2, RZ, RZ, R13 ;  /* 0x000000ffff027224 */ /* 0x000fc800078e000d */
[----:B------:R-:W-:Y:S01]  /*17030*/  IMAD.WIDE.U32 R2, R11, UR8, R2 ;  /* 0x000000080b027c25 */ /* 0x000fe2000f8e0002 */
[----:B------:R-:W-:Y:S02]  /*17040*/  ULDC.64 UR8, c[0x0][0x640] ;  /* 0x0001900000087ab9 */ /* 0x000fe40000000a00 */
[----:B------:R-:W-:Y:S01]  /*17050*/  ISETP.NE.U32.AND P1, PT, RZ, UR8, PT ;  /* 0x00000008ff007c0c */ /* 0x000fe2000bf25070 */
[----:B------:R-:W-:-:S03]  /*17060*/  IMAD.IADD R3, R3, 0x1, R5 ;  /* 0x0000000103037824 */ /* 0x000fc600078e0205 */
[----:B------:R-:W-:Y:S02]  /*17070*/  ISETP.NE.AND.EX P1, PT, RZ, UR9, PT, P1 ;  /* 0x00000009ff007c0c */ /* 0x000fe4000bf25310 */
[--C-:B------:R-:W-:Y:S02]  /*17080*/  SHF.R.U64 R10, R2, UR7, R3.reuse ;  /* 0x00000007020a7c19 */ /* 0x100fe40008001203 */
[----:B------:R-:W-:Y:S01]  /*17090*/  SHF.R.U32.HI R3, RZ, UR7, R3 ;  /* 0x00000007ff037c19 */ /* 0x000fe20008011603 */
[----:B------:R-:W-:-:S03]  /*170a0*/  ULDC UR7, c[0x0][0x608] ;  /* 0x0001820000077ab9 */ /* 0x000fc60000000800 */
[--C-:B------:R-:W-:Y:S02]  /*170b0*/  SHF.R.U64 R12, R10, UR7, R3.reuse ;  /* 0x000000070a0c7c19 */ /* 0x100fe40008001203 */
[----:B------:R-:W-:Y:S01]  /*170c0*/  SHF.R.U32.HI R3, RZ, UR7, R3 ;  /* 0x00000007ff037c19 */ /* 0x000fe20008011603 */
[----:B------:R-:W-:-:S03]  /*170d0*/  ULDC UR7, c[0x0][0x658] ;  /* 0x0001960000077ab9 */ /* 0x000fc60000000800 */
[--C-:B------:R-:W-:Y:S02]  /*170e0*/  SHF.R.U64 R11, R12, UR7, R3.reuse ;  /* 0x000000070c0b7c19 */ /* 0x100fe40008001203 */
[----:B------:R-:W-:-:S03]  /*170f0*/  SHF.R.U32.HI R13, RZ, UR7, R3 ;  /* 0x00000007ff0d7c19 */ /* 0x000fc60008011603 */
[----:B------:R-:W-:Y:S01]  /*17100*/  IMAD.MOV.U32 R2, RZ, RZ, R11 ;  /* 0x000000ffff027224 */ /* 0x000fe200078e000b */
[----:B------:R-:W-:Y:S01]  /*17110*/  MOV R3, R13 ;  /* 0x0000000d00037202 */ /* 0x000fe20000000f00 */
[----:B------:R-:W-:Y:S06]  /*17120*/  @!P1 BRA `(.L_x_555) ;  /* 0x0000000000289947 */ /* 0x000fec0003800000 */
        /* <DEDUP_REMOVED lines=10> */
.L_x_555:
[----:B------:R-:W-:Y:S01]  /*171d0*/  ULDC UR7, c[0x0][0x648] ;  /* 0x0001920000077ab9 */ /* 0x000fe20000000800 */
[----:B------:R-:W-:Y:S01]  /*171e0*/  LOP3.LUT R12, R12, UR6, RZ, 0xc0, !PT ;  /* 0x000000060c0c7c12 */ /* 0x000fe2000f8ec0ff */
[----:B------:R-:W-:Y:S01]  /*171f0*/  UISETP.NE.AND UP0, UPT, UR45, URZ, UPT ;  /* 0x0000003f2d00728c */ /* 0x000fe2000bf05270 */
[----:B------:R-:W-:Y:S01]  /*17200*/  SHF.R.U64 R3, R2, UR7, R3 ;  /* 0x0000000702037c19 */ /* 0x000fe20008001203 */
[----:B------:R-:W-:Y:S01]  /*17210*/  ULDC UR7, c[0x0][0x638] ;  /* 0x00018e0000077ab9 */ /* 0x000fe20000000800 */
[----:B------:R-:W-:-:S03]  /*17220*/  LOP3.LUT R4, R10, UR4, RZ, 0xc0, !PT ;  /* 0x000000040a047c12 */ /* 0x000fc6000f8ec0ff */
[----:B------:R-:W-:Y:S01]  /*17230*/  IMAD.MOV R2, RZ, RZ, -R3 ;  /* 0x000000ffff027224 */ /* 0x000fe200078e0a03 */
[----:B------:R-:W-:Y:S01]  /*17240*/  PLOP3.LUT P1, PT, PT, PT, UP0, 0x40, 0x0 ;  /* 0x000000000000781c */ /* 0x000fe20003f2e808 */
[----:B------:R-:W-:Y:S01]  /*17250*/  IMAD R12, R3, UR5, R12 ;  /* 0x00000005030c7c24 */ /* 0x000fe2000f8e020c */
[----:B------:R-:W-:Y:S01]  /*17260*/  PLOP3.LUT P3, PT, PT, PT, UP0, 0x40, 0x0 ;  /* 0x000000000000781c */ /* 0x000fe20003f6e808 */
[----:B------:R-:W-:Y:S01]  /*17270*/  IMAD R11, R2, UR7, R11 ;  /* 0x00000007020b7c24 */ /* 0x000fe2000f8e020b */
[----:B------:R-:W-:Y:S02]  /*17280*/  ULDC UR7, c[0x0][0x610] ;  /* 0x0001840000077ab9 */ /* 0x000fe40000000800 */
[----:B------:R-:W-:Y:S01]  /*17290*/  IMAD R7, R12, UR7, R7 ;  /* 0x000000070c077c24 */ /* 0x000fe2000f8e0207 */
[----:B------:R-:W-:Y:S02]  /*172a0*/  ULDC UR7, c[0x0][0x600] ;  /* 0x0001800000077ab9 */ /* 0x000fe40000000800 */
[----:B------:R-:W-:-:S05]  /*172b0*/  IMAD R4, R11, UR7, R4 ;  /* 0x000000070b047c24 */ /* 0x000fca000f8e0204 */
[----:B------:R-:W-:Y:S02]  /*172c0*/  SEL R2, R4, R7, P1 ;  /* 0x0000000704027207 */ /* 0x000fe40000800000 */
[----:B------:R-:W-:Y:S02]  /*172d0*/  SEL R3, R7, R4, P3 ;  /* 0x0000000407037207 */ /* 0x000fe40001800000 */
[----:B------:R-:W-:-:S07]  /*172e0*/  MOV R4, 0x1 ;  /* 0x0000000100047802 */ /* 0x000fce0000000f00 */
.L_x_553:
[----:B------:R-:W-:Y:S05]  /*172f0*/  BSYNC B1 ;  /* 0x0000000000017941 */ /* 0x000fea0003800000 */
.L_x_552:
[----:B------:R-:W-:-:S13]  /*17300*/  LOP3.LUT P1, RZ, R4, 0xff, RZ, 0xc0, !PT ;  /* 0x000000ff04ff7812 */ /* 0x000fda000782c0ff */
[----:B------:R-:W-:Y:S05]  /*17310*/  @P1 BRA `(.L_x_556) ;  /* 0xfffffff400241947 */ /* 0x000fea000383ffff */
[----:B------:R-:W-:Y:S05]  /*17320*/  BSYNC B0 ;  /* 0x0000000000007941 */ /* 0x000fea0003800000 */
.L_x_544:
[----:B------:R-:W-:-:S03]  /*17330*/  UMOV UR7, 0xffffffff ;  /* 0xffffffff00077882 */ /* 0x000fc60000000000 */
[----:B------:R-:W-:Y:S05]  /*17340*/  BRA.DIV UR7, `(.L_x_557) ;  /* 0x0000000607407947 */ /* 0x000fea000b800000 */
[----:B------:R-:W-:-:S13]  /*17350*/  ELECT P6, URZ, PT ;  /* 0x00000000003f782f */ /* 0x000fda00038c0000 */
.L_x_572:
[----:B------:R-:W-:Y:S04]  /*17360*/  BSSY B0, `(.L_x_558) ;  /* 0x0000035000007945 */ /* 0x000fe80003800000 */
[----:B------:R-:W-:Y:S05]  /*17370*/  @!P6 BRA `(.L_x_559) ;  /* 0x0000000000cce947 */ /* 0x000fea0003800000 */
[----:B------:R-:W-:-:S04]  /*17380*/  ULOP3.LUT UR7, UR40, 0x2, URZ, 0xfc, !UPT ;  /* 0x0000000228077892 */ /* 0x000fc8000f8efc3f */
[----:B------:R-:W-:-:S06]  /*17390*/  UISETP.NE.AND UP0, UPT, UR7, 0x3, UPT ;  /* 0x000000030700788c */ /* 0x000fcc000bf05270 */
[----:B------:R-:W-:-:S13]  /*173a0*/  PLOP3.LUT P0, PT, PT, PT, UP0, 0x80, 0x0 ;  /* 0x000000000000781c */ /* 0x000fda0003f0f008 */
[----:B------:R-:W-:Y:S05]  /*173b0*/  @!P0 BRA `(.L_x_560) ;  /* 0x0000000000048947 */ /* 0x000fea0003800000 */
[----:B------:R-:W-:Y:S01]  /*173c0*/  BPT.TRAP 0x1 ;  /* 0x000000040000795c */ /* 0x000fe20000300000 */
.L_x_560:
[----:B------:R-:W0:Y:S01]  /*173d0*/  S2R R3, SR_CgaCtaId ;  /* 0x0000000000037919 */ /* 0x000e220000008800 */
[----:B------:R-:W-:-:S04]  /*173e0*/  MOV R2, 0x400 ;  /* 0x0000040000027802 */ /* 0x000fc80000000f00 */
[----:B0-----:R-:W-:Y:S02]  /*173f0*/  LEA R3, R3, R2, 0x18 ;  /* 0x0000000203037211 */ /* 0x001fe400078ec0ff */
[----:B------:R-:W-:-:S03]  /*17400*/  SHF.L.U32 R2, R0, 0x1f, RZ ;  /* 0x0000001f00027819 */ /* 0x000fc600000006ff */
[----:B------:R-:W-:-:S04]  /*17410*/  VIADD R3, R3, 0x28 ;  /* 0x0000002803037836 */ /* 0x000fc80000000000 */
[----:B------:R-:W-:-:S04]  /*17420*/  IMAD R5, R6, 0x8, R3 ;  /* 0x0000000806057824 */ /* 0x000fc800078e0203 */
[----:B------:R-:W0:Y:S02]  /*17430*/  SYNCS.PHASECHK.TRANS64.TRYWAIT P0, [R5+URZ], R2 ;  /* 0x00000002050075a7 */ /* 0x000e24000800017f */
[----:B0-----:R-:W-:Y:S05]  /*17440*/  @!P0 BRA `(.L_x_561) ;  /* 0x0000000400208947 */ /* 0x001fea0003800000 */
.L_x_573:
[----:B------:R-:W-:-:S05]  /*17450*/  VIADD R6, R6, 0x1 ;  /* 0x0000000106067836 */ /* 0x000fca0000000000 */
[----:B------:R-:W-:-:S04]  /*17460*/  ISETP.NE.AND P0, PT, R6, 0x5, PT ;  /* 0x000000050600780c */ /* 0x000fc80003f05270 */
[----:B0-----:R-:W-:Y:S02]  /*17470*/  SEL R5, RZ, 0x1, P0 ;  /* 0x00000001ff057807 */ /* 0x001fe40000000000 */
[----:B------:R-:W-:Y:S02]  /*17480*/  SEL R6, R6, RZ, P0 ;  /* 0x000000ff06067207 */ /* 0x000fe40000000000 */
[----:B------:R-:W-:-:S03]  /*17490*/  LOP3.LUT R5, R0, R5, RZ, 0x3c, !PT ;  /* 0x0000000500057212 */ /* 0x000fc600078e3cff */
[----:B------:R-:W-:Y:S01]  /*174a0*/  IMAD R7, R6, 0x8, R3 ;  /* 0x0000000806077824 */ /* 0x000fe200078e0203 */
[----:B------:R-:W-:-:S04]  /*174b0*/  SHF.L.U32 R0, R5, 0x1f, RZ ;  /* 0x0000001f05007819 */ /* 0x000fc800000006ff */
[----:B------:R-:W0:Y:S02]  /*174c0*/  SYNCS.PHASECHK.TRANS64.TRYWAIT P0, [R7+URZ], R0 ;  /* 0x00000000070075a7 */ /* 0x000e24000800017f */
[----:B0-----:R-:W-:Y:S05]  /*174d0*/  @!P0 BRA `(.L_x_562) ;  /* 0x0000000400108947 */ /* 0x001fea0003800000 */
.L_x_574:
[----:B0-----:R-:W-:-:S04]  /*174e0*/  IADD3 R0, R6, 0x1, RZ ;  /* 0x0000000106007810 */ /* 0x001fc80007ffe0ff */
[----:B------:R-:W-:-:S04]  /*174f0*/  ISETP.NE.AND P0, PT, R0, 0x5, PT ;  /* 0x000000050000780c */ /* 0x000fc80003f05270 */
[----:B------:R-:W-:Y:S02]  /*17500*/  SEL R2, RZ, 0x1, P0 ;  /* 0x00000001ff027807 */ /* 0x000fe40000000000 */
[----:B------:R-:W-:Y:S02]  /*17510*/  SEL R4, R0, RZ, P0 ;  /* 0x000000ff00047207 */ /* 0x000fe40000000000 */
[----:B------:R-:W-:-:S03]  /*17520*/  LOP3.LUT R5, R5, R2, RZ, 0x3c, !PT ;  /* 0x0000000205057212 */ /* 0x000fc600078e3cff */
[----:B------:R-:W-:Y:S01]  /*17530*/  IMAD R7, R4, 0x8, R3 ;  /* 0x0000000804077824 */ /* 0x000fe200078e0203 */
[----:B------:R-:W-:-:S04]  /*17540*/  SHF.L.U32 R0, R5, 0x1f, RZ ;  /* 0x0000001f05007819 */ /* 0x000fc800000006ff */
[----:B------:R-:W0:Y:S02]  /*17550*/  SYNCS.PHASECHK.TRANS64.TRYWAIT P0, [R7+URZ], R0 ;  /* 0x00000000070075a7 */ /* 0x000e24000800017f */
[----:B0-----:R-:W-:Y:S05]  /*17560*/  @!P0 BRA `(.L_x_563) ;  /* 0x0000000400008947 */ /* 0x001fea0003800000 */
.L_x_575:
[----:B0-----:R-:W-:-:S05]  /*17570*/  VIADD R0, R4, 0x1 ;  /* 0x0000000104007836 */ /* 0x001fca0000000000 */
        /* <DEDUP_REMOVED lines=8> */
.L_x_576:
[----:B0-----:R-:W-:-:S05]  /*17600*/  VIADD R0, R4, 0x1 ;  /* 0x0000000104007836 */ /* 0x001fca0000000000 */
[----:B------:R-:W-:-:S04]  /*17610*/  ISETP.NE.AND P0, PT, R0, 0x5, PT ;  /* 0x000000050000780c */ /* 0x000fc80003f05270 */
[----:B------:R-:W-:Y:S02]  /*17620*/  SEL R2, RZ, 0x1, P0 ;  /* 0x00000001ff027807 */ /* 0x000fe40000000000 */
[----:B------:R-:W-:Y:S02]  /*17630*/  SEL R0, R0, RZ, P0 ;  /* 0x000000ff00007207 */ /* 0x000fe40000000000 */
[----:B------:R-:W-:Y:S02]  /*17640*/  LOP3.LUT R2, R5, R2, RZ, 0x3c, !PT ;  /* 0x0000000205027212 */ /* 0x000fe400078e3cff */
[----:B------:R-:W-:Y:S02]  /*17650*/  LEA R3, R0, R3, 0x3 ;  /* 0x0000000300037211 */ /* 0x000fe400078e18ff */
[----:B------:R-:W-:-:S07]  /*17660*/  SHF.L.U32 R0, R2, 0x1f, RZ ;  /* 0x0000001f02007819 */ /* 0x000fce00000006ff */
.L_x_565:
[----:B0-----:R0:W1:Y:S02]  /*17670*/  SYNCS.PHASECHK.TRANS64.TRYWAIT P0, [R3+URZ], R0 ;  /* 0x00000000030075a7 */ /* 0x001064000800017f */
[----:B-1----:R-:W-:Y:S05]  /*17680*/  @!P0 NANOSLEEP.SYNCS 0x989680 ;  /* 0x009896800000895d */ /* 0x002fea0003900000 */
[----:B------:R-:W1:Y:S02]  /*17690*/  @!P0 SYNCS.PHASECHK.TRANS64 P0, [R3+URZ], R0 ;  /* 0x00000000030085a7 */ /* 0x000e64000800007f */
[----:B-1----:R-:W-:Y:S05]  /*176a0*/  @!P0 BRA `(.L_x_565) ;  /* 0xfffffffc00f08947 */ /* 0x002fea000383ffff */
.L_x_559:
[----:B------:R-:W-:Y:S05]  /*176b0*/  BSYNC B0 ;  /* 0x0000000000007941 */ /* 0x000fea0003800000 */
.L_x_558:
[----:B------:R-:W-:Y:S05]  /*176c0*/  EXIT ;  /* 0x000000000000794d */ /* 0x000fea0003800000 */
.L_x_17:
[----:B-1----:R1:W4:Y:S02]  /*176d0*/  SYNCS.PHASECHK.TRANS64.TRYWAIT P1, [R3+URZ], R0 ;  /* 0x00000000030075a7 */ /* 0x002324000802017f */
[----:B----4-:R-:W-:Y:S05]  /*176e0*/  @!P1 NANOSLEEP.SYNCS 0x989680 ;  /* 0x009896800000995d */ /* 0x010fea0003900000 */
[----:B------:R-:W4:Y:S02]  /*176f0*/  @!P1 SYNCS.PHASECHK.TRANS64 P1, [R3+URZ], R0 ;  /* 0x00000000030095a7 */ /* 0x000f24000802007f */
[----:B----4-:R-:W-:Y:S05]  /*17700*/  @!P1 BRA `(.L_x_17) ;  /* 0xfffffffc00f09947 */ /* 0x010fea000383ffff */
[----:B------:R-:W-:Y:S05]  /*17710*/  BRA `(.L_x_16) ;  /* 0xfffffe9c00487947 */ /* 0x000fea000383ffff */
.L_x_22:
[----:B-1----:R-:W-:-:S04]  /*17720*/  IMAD.U32 R5, RZ, RZ, UR4 ;  /* 0x00000004ff057e24 */ /* 0x002fc8000f8e00ff */
[----:B------:R1:W2:Y:S03]  /*17730*/  SYNCS.PHASECHK.TRANS64.TRYWAIT P1, [R5+URZ], R4 ;  /* 0x00000004050075a7 */ /* 0x0002a6000802017f */
[----:B--2---:R-:W-:Y:S05]  /*17740*/  @!P1 NANOSLEEP.SYNCS 0x989680 ;  /* 0x009896800000995d */ /* 0x004fea0003900000 */
[----:B------:R-:W2:Y:S02]  /*17750*/  @!P1 SYNCS.PHASECHK.TRANS64 P1, [R5+URZ], R4 ;  /* 0x00000004050095a7 */ /* 0x000ea4000802007f */
[----:B--2---:R-:W-:Y:S05]  /*17760*/  @!P1 BRA `(.L_x_22) ;  /* 0xfffffffc00ec9947 */ /* 0x004fea000383ffff */
[----:B------:R-:W-:Y:S05]  /*17770*/  BRA `(.L_x_21) ;  /* 0xfffffeb000a87947 */ /* 0x000fea000383ffff */
.L_x_545:
[----:B------:R-:W-:Y:S01]  /*17780*/  BSSY B1, `(.L_x_566) ;  /* 0x0000006000017945 */ /* 0x000fe20003800000 */
[----:B------:R-:W-:-:S07]  /*17790*/  IMAD.MOV.U32 R15, RZ, RZ, -0x1 ;  /* 0xffffffffff0f7424 */ /* 0x000fce00078e00ff */
[----:B------:R-:W-:Y:S05]  /*177a0*/  WARPSYNC.COLLECTIVE R15, `(.L_x_567) ;  /* 0x000000000f0c7348 */ /* 0x000fea0003c00000 */
[----:B------:R-:W-:Y:S02]  /*177b0*/  ELECT P6, UR62, PT ;  /* 0x00000000003e782f */ /* 0x000fe400038c0000 */
[----:B------:R-:W-:Y:S01]  /*177c0*/  MOV R14, UR62 ;  /* 0x0000003e000e7c02 */ /* 0x000fe20008000f00 */
[----:B------:R-:W-:Y:S10]  /*177d0*/  ENDCOLLECTIVE ;  /* 0x000000000000791b */ /* 0x000ff40003800000 */
.L_x_567:
[----:B------:R-:W-:Y:S05]  /*177e0*/  BSYNC B1 ;  /* 0x0000000000017941 */ /* 0x000fea0003800000 */
.L_x_566:
[----:B------:R-:W-:Y:S05]  /*177f0*/  BRA `(.L_x_568) ;  /* 0xffffffec00f87947 */ /* 0x000fea000383ffff */
.L_x_548:
[----:B0-----:R0:W1:Y:S02]  /*17800*/  SYNCS.PHASECHK.TRANS64.TRYWAIT P1, [R10+URZ+0x28], R5 ;  /* 0x000028050a0075a7 */ /* 0x001064000802017f */
[----:B-1----:R-:W-:Y:S05]  /*17810*/  @!P1 NANOSLEEP.SYNCS 0x989680 ;  /* 0x009896800000995d */ /* 0x002fea0003900000 */
[----:B------:R-:W1:Y:S02]  /*17820*/  @!P1 SYNCS.PHASECHK.TRANS64 P1, [R10+URZ+0x28], R5 ;  /* 0x000028050a0095a7 */ /* 0x000e64000802007f */
[----:B-1----:R-:W-:Y:S05]  /*17830*/  @!P1 BRA `(.L_x_548) ;  /* 0xfffffffc00f09947 */ /* 0x002fea000383ffff */
[----:B------:R-:W-:Y:S05]  /*17840*/  BRA `(.L_x_569) ;  /* 0xfffffff0002c7947 */ /* 0x000fea000383ffff */
.L_x_557:
[----:B------:R-:W-:Y:S01]  /*17850*/  BSSY B0, `(.L_x_570) ;  /* 0x0000006000007945 */ /* 0x000fe20003800000 */
[----:B------:R-:W-:-:S07]  /*17860*/  IMAD.MOV.U32 R15, RZ, RZ, -0x1 ;  /* 0xffffffffff0f7424 */ /* 0x000fce00078e00ff */
[----:B------:R-:W-:Y:S05]  /*17870*/  WARPSYNC.COLLECTIVE R15, `(.L_x_571) ;  /* 0x000000000f0c7348 */ /* 0x000fea0003c00000 */
[----:B------:R-:W-:Y:S02]  /*17880*/  ELECT P6, UR62, PT ;  /* 0x00000000003e782f */ /* 0x000fe400038c0000 */
[----:B------:R-:W-:Y:S01]  /*17890*/  MOV R14, UR62 ;  /* 0x0000003e000e7c02 */ /* 0x000fe20008000f00 */
[----:B------:R-:W-:Y:S10]  /*178a0*/  ENDCOLLECTIVE ;  /* 0x000000000000791b */ /* 0x000ff40003800000 */
.L_x_571:
[----:B------:R-:W-:Y:S05]  /*178b0*/  BSYNC B0 ;  /* 0x0000000000007941 */ /* 0x000fea0003800000 */
.L_x_570:
[----:B------:R-:W-:Y:S05]  /*178c0*/  BRA `(.L_x_572) ;  /* 0xfffffff800a47947 */ /* 0x000fea000383ffff */
.L_x_561:
[----:B0-----:R0:W1:Y:S02]  /*178d0*/  SYNCS.PHASECHK.TRANS64.TRYWAIT P0, [R5+URZ], R2 ;  /* 0x00000002050075a7 */ /* 0x001064000800017f */
[----:B-1----:R-:W-:Y:S05]  /*178e0*/  @!P0 NANOSLEEP.SYNCS 0x989680 ;  /* 0x009896800000895d */ /* 0x002fea0003900000 */
[----:B------:R-:W1:Y:S02]  /*178f0*/  @!P0 SYNCS.PHASECHK.TRANS64 P0, [R5+URZ], R2 ;  /* 0x00000002050085a7 */ /* 0x000e64000800007f */
[----:B-1----:R-:W-:Y:S05]  /*17900*/  @!P0 BRA `(.L_x_561) ;  /* 0xfffffffc00f08947 */ /* 0x002fea000383ffff */
[----:B------:R-:W-:Y:S05]  /*17910*/  BRA `(.L_x_573) ;  /* 0xfffffff800cc7947 */ /* 0x000fea000383ffff */
.L_x_562:
[----:B0-----:R0:W1:Y:S02]  /*17920*/  SYNCS.PHASECHK.TRANS64.TRYWAIT P0, [R7+URZ], R0 ;  /* 0x00000000070075a7 */ /* 0x001064000800017f */
[----:B-1----:R-:W-:Y:S05]  /*17930*/  @!P0 NANOSLEEP.SYNCS 0x989680 ;  /* 0x009896800000895d */ /* 0x002fea0003900000 */
[----:B------:R-:W1:Y:S02]  /*17940*/  @!P0 SYNCS.PHASECHK.TRANS64 P0, [R7+URZ], R0 ;  /* 0x00000000070085a7 */ /* 0x000e64000800007f */
[----:B-1----:R-:W-:Y:S05]  /*17950*/  @!P0 BRA `(.L_x_562) ;  /* 0xfffffffc00f08947 */ /* 0x002fea000383ffff */
[----:B------:R-:W-:Y:S05]  /*17960*/  BRA `(.L_x_574) ;  /* 0xfffffff800dc7947 */ /* 0x000fea000383ffff */
.L_x_563:
[----:B0-----:R0:W1:Y:S02]  /*17970*/  SYNCS.PHASECHK.TRANS64.TRYWAIT P0, [R7+URZ], R0 ;  /* 0x00000000070075a7 */ /* 0x001064000800017f */
[----:B-1----:R-:W-:Y:S05]  /*17980*/  @!P0 NANOSLEEP.SYNCS 0x989680 ;  /* 0x009896800000895d */ /* 0x002fea0003900000 */
[----:B------:R-:W1:Y:S02]  /*17990*/  @!P0 SYNCS.PHASECHK.TRANS64 P0, [R7+URZ], R0 ;  /* 0x00000000070085a7 */ /* 0x000e64000800007f */
[----:B-1----:R-:W-:Y:S05]  /*179a0*/  @!P0 BRA `(.L_x_563) ;  /* 0xfffffffc00f08947 */ /* 0x002fea000383ffff */
[----:B------:R-:W-:Y:S05]  /*179b0*/  BRA `(.L_x_575) ;  /* 0xfffffff800ec7947 */ /* 0x000fea000383ffff */
.L_x_564:
[----:B0-----:R0:W1:Y:S02]  /*179c0*/  SYNCS.PHASECHK.TRANS64.TRYWAIT P0, [R7+URZ], R0 ;  /* 0x00000000070075a7 */ /* 0x001064000800017f */
[----:B-1----:R-:W-:Y:S05]  /*179d0*/  @!P0 NANOSLEEP.SYNCS 0x989680 ;  /* 0x009896800000895d */ /* 0x002fea0003900000 */
[----:B------:R-:W1:Y:S02]  /*179e0*/  @!P0 SYNCS.PHASECHK.TRANS64 P0, [R7+URZ], R0 ;  /* 0x00000000070085a7 */ /* 0x000e64000800007f */
[----:B-1----:R-:W-:Y:S05]  /*179f0*/  @!P0 BRA `(.L_x_564) ;  /* 0xfffffffc00f08947 */ /* 0x002fea000383ffff */
[----:B------:R-:W-:Y:S05]  /*17a00*/  BRA `(.L_x_576) ;  /* 0xfffffff800fc7947 */ /* 0x000fea000383ffff */
.L_x_577:
[----:B------:R-:W-:-:S00]  /*17a10*/  BRA `(.L_x_577) ;  /* 0xfffffffc00fc7947 */ /* 0x000fc0000383ffff */
[----:B------:R-:W-:-:S00]  /*17a20*/  NOP ;  /* 0x0000000000007918 */ /* 0x000fc00000000000 */
        /* <DEDUP_REMOVED lines=13> */
.L_x_578:


//--------------------- .nv.global.init           --------------------------
	.section	.nv.global.init,"aw",@progbits
.nv.global.init:
	.type		$str$22,@object
	.size		$str$22,($str$23 - $str$22)
$str$22:
        /*0000*/ 	.byte	0x6b, 0x5f, 0x74, 0x69, 0x6c, 0x65, 0x5f, 0x63, 0x6f, 0x75, 0x6e, 0x74, 0x20, 0x3e, 0x3d, 0x20
        /*0010*/ 	.byte	0x31, 0x00
	.type		$str$23,@object
	.size		$str$23,(__unnamed_1 - $str$23)
$str$23:
        /*0012*/ 	.byte	0x2f, 0x74, 0x6d, 0x70, 0x2f, 0x63, 0x75, 0x74, 0x6c, 0x61, 0x73, 0x73, 0x5f, 0x73, 0x77, 0x65
        /*0022*/ 	.byte	0x65, 0x70, 0x5f, 0x73, 0x72, 0x63, 0x2f, 0x69, 0x6e, 0x63, 0x6c, 0x75, 0x64, 0x65, 0x2f, 0x63
        /*0032*/ 	.byte	0x75, 0x74, 0x6c, 0x61, 0x73, 0x73, 0x2f, 0x67, 0x65, 0x6d, 0x6d, 0x2f, 0x63, 0x6f, 0x6c, 0x6c
        /*0042*/ 	.byte	0x65, 0x63, 0x74, 0x69, 0x76, 0x65, 0x2f, 0x73, 0x6d, 0x39, 0x30, 0x5f, 0x6d, 0x6d, 0x61, 0x5f
        /*0052*/ 	.byte	0x74, 0x6d, 0x61, 0x5f, 0x67, 0x6d, 0x6d, 0x61, 0x5f, 0x73, 0x73, 0x5f, 0x77, 0x61, 0x72, 0x70
        /*0062*/ 	.byte	0x73, 0x70, 0x65, 0x63, 0x69, 0x61, 0x6c, 0x69, 0x7a, 0x65, 0x64, 0x2e, 0x68, 0x70, 0x70, 0x00
	.type		__unnamed_1,@object
	.size		__unnamed_1,(.L_0 - __unnamed_1)
__unnamed_1:
        /* <DEDUP_REMOVED lines=180> */
        /*0bb2*/ 	.byte	0x74, 0x65, 0x3a, 0x3a, 0x69, 0x64, 0x65, 0x6e, 0x74, 0x69, 0x74, 0x79, 0x5d, 0x00
.L_0:


//--------------------- .nv.shared._ZN7cutlass13device_kernelINS_4gemm6kernel13GemmUniversalIN4cute5tupleIJiiiiEEENS1_10collective13CollectiveMmaINS1_34MainloopSm90TmaGmmaWarpSpecializedILi5ENS5_IJNS4_1CILi1EEESB_SB_EEENS1_35KernelTmaWarpSpecializedCooperativeEEENS5_IJNSA_ILi256EEESF_NSA_ILi32EEEEEENS_6half_tENS5_IJlSB_lEEESI_SJ_NS4_8TiledMMAINS4_8MMA_AtomIJNS4_4SM904GMMA26MMA_64x256x16_F32F16F16_SSILNSN_5MajorE0ELSP_0ELNSN_7ScaleInE1ELSQ_1EEEEEENS4_6LayoutINS5_IJNSA_ILi2EEESB_SB_EEENS5_IJSB_NSA_ILi0EEESW_EEEEENS5_IJNS4_10UnderscoreESZ_SZ_EEEEENS4_13SM90_TMA_LOADENS4_14ComposedLayoutINS4_7SwizzleILi2ELi4ELi3EEENS4_18smem_ptr_flag_bitsILi16EEENST_INS5_IJNSA_ILi8EEESG_EEENS5_IJSG_SB_EEEEEEEvNS4_8identityES12_S1C_vS1D_EENS_8epilogue10collective6detail29Sm90TmaWarpSpecializedAdapterINS1G_15DefaultEpilogueISI_SJ_SJ_NS1F_6thread17LinearCombinationISI_Li1EffLNS1K_9ScaleType4KindE0ELNS_15FloatRoundStyleE2ESI_EENS1_15EpilogueDefaultEEEEEvvEEEEvNT_6ParamsE --------------------------
	.section	.nv.shared._ZN7cutlass13device_kernelINS_4gemm6kernel13GemmUniversalIN4cute5tupleIJiiiiEEENS1_10collective13CollectiveMmaINS1_34MainloopSm90TmaGmmaWarpSpecializedILi5ENS5_IJNS4_1CILi1EEESB_SB_EEENS1_35KernelTmaWarpSpecializedCooperativeEEENS5_IJNSA_ILi256EEESF_NSA_ILi32EEEEEENS_6half_tENS5_IJlSB_lEEESI_SJ_NS4_8TiledMMAINS4_8MMA_AtomIJNS4_4SM904GMMA26MMA_64x256x16_F32F16F16_SSILNSN_5MajorE0ELSP_0ELNSN_7ScaleInE1ELSQ_1EEEEEENS4_6LayoutINS5_IJNSA_ILi2EEESB_SB_EEENS5_IJSB_NSA_ILi0EEESW_EEEEENS5_IJNS4_10UnderscoreESZ_SZ_EEEEENS4_13SM90_TMA_LOADENS4_14ComposedLayoutINS4_7SwizzleILi2ELi4ELi3EEENS4_18smem_ptr_flag_bitsILi16EEENST_INS5_IJNSA_ILi8EEESG_EEENS5_IJSG_SB_EEEEEEEvNS4_8identityES12_S1C_vS1D_EENS_8epilogue10collective6detail29Sm90TmaWarpSpecializedAdapterINS1G_15DefaultEpilogueISI_SJ_SJ_NS1F_6thread17LinearCombinationISI_Li1EffLNS1K_9ScaleType4KindE0ELNS_15FloatRoundStyleE2ESI_EENS1_15EpilogueDefaultEEEEEvvEEEEvNT_6ParamsE,"aw",@nobits
	.sectionflags	@""
	.align	16
	.zero		1024


//--------------------- .nv.shared.reserved.0     --------------------------
	.section	.nv.shared.reserved.0,"aw",@nobits
	.weak		__nv_reservedSMEM_offset_0_alias
	.size		__nv_reservedSMEM_offset_0_alias, 0, 0
	.other		__nv_reservedSMEM_offset_0_alias,@"STO_CUDA_RESERVED_SHARED STV_DEFAULT"
__nv_reservedSMEM_offset_0_alias:
	.zero		0


//--------------------- .nv.global                --------------------------
	.section	.nv.global,"aw",@nobits
.nv.global:
	.type		_ZN40_INTERNAL_c74b34a5_4_k_cu_85c9a5b3_182654cute1_E,@object
	.size		_ZN40_INTERNAL_c74b34a5_4_k_cu_85c9a5b3_182654cute1_E,(_ZN40_INTERNAL_c74b34a5_4_k_cu_85c9a5b3_182654cuda3std3__45__cpo6cbeginE - _ZN40_INTERNAL_c74b34a5_4_k_cu_85c9a5b3_182654cute1_E)
_ZN40_INTERNAL_c74b34a5_4_k_cu_85c9a5b3_182654cute1_E:
	.zero		1
	.type		_ZN40_INTERNAL_c74b34a5_4_k_cu_85c9a5b3_182654cuda3std3__45__cpo6cbeginE,@object
	.size		_ZN40_INTERNAL_c74b34a5_4_k_cu_85c9a5b3_182654cuda3std3__45__cpo6cbeginE,(_ZN40_INTERNAL_c74b34a5_4_k_cu_85c9a5b3_182654cuda3std3__48in_placeE - _ZN40_INTERNAL_c74b34a5_4_k_cu_85c9a5b3_182654cuda3std3__45__cpo6cbeginE)
_ZN40_INTERNAL_c74b34a5_4_k_cu_85c9a5b3_182654cuda3std3__45__cpo6cbeginE:
	.zero		1
	.type		_ZN40_INTERNAL_c74b34a5_4_k_cu_85c9a5b3_182654cuda3std3__48in_placeE,@object
	.size		_ZN40_INTERNAL_c74b34a5_4_k_cu_85c9a5b3_182654cuda3std3__48in_placeE,(_ZN40_INTERNAL_c74b34a5_4_k_cu_85c9a5b3_182654cuda3std6ranges3__45__cpo9iter_moveE - _ZN40_INTERNAL_c74b34a5_4_k_cu_85c9a5b3_182654cuda3std3__48in_placeE)
_ZN40_INTERNAL_c74b34a5_4_k_cu_85c9a5b3_182654cuda3std3__48in_placeE:
	.zero		1
	.type		_ZN40_INTERNAL_c74b34a5_4_k_cu_85c9a5b3_182654cuda3std6ranges3__45__cpo9iter_moveE,@object
	.size		_ZN40_INTERNAL_c74b34a5_4_k_cu_85c9a5b3_182654cuda3std6ranges3__45__cpo9iter_moveE,(_ZN40_INTERNAL_c74b34a5_4_k_cu_85c9a5b3_182654cuda3std3__45__cpo5beginE - _ZN40_INTERNAL_c74b34a5_4_k_cu_85c9a5b3_182654cuda3std6ranges3__45__cpo9iter_moveE)
_ZN40_INTERNAL_c74b34a5_4_k_cu_85c9a5b3_182654cuda3std6ranges3__45__cpo9iter_moveE:
	.zero		1
	.type		_ZN40_INTERNAL_c74b34a5_4_k_cu_85c9a5b3_182654cuda3std3__45__cpo5beginE,@object
	.size		_ZN40_INTERNAL_c74b34a5_4_k_cu_85c9a5b3_182654cuda3std3__45__cpo5beginE,(_ZN40_INTERNAL_c74b34a5_4_k_cu_85c9a5b3_182654cuda3std3__442_GLOBAL__N__c74b34a5_4_k_cu_85c9a5b3_182656ignoreE - _ZN40_INTERNAL_c74b34a5_4_k_cu_85c9a5b3_182654cuda3std3__45__cpo5beginE)
_ZN40_INTERNAL_c74b34a5_4_k_cu_85c9a5b3_182654cuda3std3__45__cpo5beginE:
	.zero		1
	.type		_ZN40_INTERNAL_c74b34a5_4_k_cu_85c9a5b3_182654cuda3std3__442_GLOBAL__N__c74b34a5_4_k_cu_85c9a5b3_182656ignoreE,@object
	.size		_ZN40_INTERNAL_c74b34a5_4_k_cu_85c9a5b3_182654cuda3std3__442_GLOBAL__N__c74b34a5_4_k_cu_85c9a5b3_182656ignoreE,(_ZN40_INTERNAL_c74b34a5_4_k_cu_85c9a5b3_182654cute7productE - _ZN40_INTERNAL_c74b34a5_4_k_cu_85c9a5b3_182654cuda3std3__442_GLOBAL__N__c74b34a5_4_k_cu_85c9a5b3_182656ignoreE)
_ZN40_INTERNAL_c74b34a5_4_k_cu_85c9a5b3_182654cuda3std3__442_GLOBAL__N__c74b34a5_4_k_cu_85c9a5b3_182656ignoreE:
	.zero		1
	.type		_ZN40_INTERNAL_c74b34a5_4_k_cu_85c9a5b3_182654cute7productE,@object
	.size		_ZN40_INTERNAL_c74b34a5_4_k_cu_85c9a5b3_182654cute7productE,(_ZN40_INTERNAL_c74b34a5_4_k_cu_85c9a5b3_182654cuda3std3__45__cpo3endE - _ZN40_INTERNAL_c74b34a5_4_k_cu_85c9a5b3_182654cute7productE)
_ZN40_INTERNAL_c74b34a5_4_k_cu_85c9a5b3_182654cute7productE:
	.zero		1
	.type		_ZN40_INTERNAL_c74b34a5_4_k_cu_85c9a5b3_182654cuda3std3__45__cpo3endE,@object
	.size		_ZN40_INTERNAL_c74b34a5_4_k_cu_85c9a5b3_182654cuda3std3__45__cpo3endE,(_ZN40_INTERNAL_c74b34a5_4_k_cu_85c9a5b3_182654cuda3std3__419piecewise_constructE - _ZN40_INTERNAL_c74b34a5_4_k_cu_85c9a5b3_182654cuda3std3__45__cpo3endE)
_ZN40_INTERNAL_c74b34a5_4_k_cu_85c9a5b3_182654cuda3std3__45__cpo3endE:
	.zero		1
	.type		_ZN40_INTERNAL_c74b34a5_4_k_cu_85c9a5b3_182654cuda3std3__419piecewise_constructE,@object
	.size		_ZN40_INTERNAL_c74b34a5_4_k_cu_85c9a5b3_182654cuda3std3__419piecewise_constructE,(_ZN40_INTERNAL_c74b34a5_4_k_cu_85c9a5b3_182654cuda3std3__45__cpo4cendE - _ZN40_INTERNAL_c74b34a5_4_k_cu_85c9a5b3_182654cuda3std3__419piecewise_constructE)
_ZN40_INTERNAL_c74b34a5_4_k_cu_85c9a5b3_182654cuda3std3__419piecewise_constructE:
	.zero		1
	.type		_ZN40_INTERNAL_c74b34a5_4_k_cu_85c9a5b3_182654cuda3std3__45__cpo4cendE,@object
	.size		_ZN40_INTERNAL_c74b34a5_4_k_cu_85c9a5b3_182654cuda3std3__45__cpo4cendE,(_ZN40_INTERNAL_c74b34a5_4_k_cu_85c9a5b3_182654cuda3std6ranges3__45__cpo4swapE - _ZN40_INTERNAL_c74b34a5_4_k_cu_85c9a5b3_182654cuda3std3__45__cpo4cendE)
_ZN40_INTERNAL_c74b34a5_4_k_cu_85c9a5b3_182654cuda3std3__45__cpo4cendE:
	.zero		1
	.type		_ZN40_INTERNAL_c74b34a5_4_k_cu_85c9a5b3_182654cuda3std6ranges3__45__cpo4swapE,@object
	.size		_ZN40_INTERNAL_c74b34a5_4_k_cu_85c9a5b3_182654cuda3std6ranges3__45__cpo4swapE,(.L_8 - _ZN40_INTERNAL_c74b34a5_4_k_cu_85c9a5b3_182654cuda3std6ranges3__45__cpo4swapE)
_ZN40_INTERNAL_c74b34a5_4_k_cu_85c9a5b3_182654cuda3std6ranges3__45__cpo4swapE:
	.zero		1
.L_8:


//--------------------- .nv.constant0._ZN7cutlass13device_kernelINS_4gemm6kernel13GemmUniversalIN4cute5tupleIJiiiiEEENS1_10collective13CollectiveMmaINS1_34MainloopSm90TmaGmmaWarpSpecializedILi5ENS5_IJNS4_1CILi1EEESB_SB_EEENS1_35KernelTmaWarpSpecializedCooperativeEEENS5_IJNSA_ILi256EEESF_NSA_ILi32EEEEEENS_6half_tENS5_IJlSB_lEEESI_SJ_NS4_8TiledMMAINS4_8MMA_AtomIJNS4_4SM904GMMA26MMA_64x256x16_F32F16F16_SSILNSN_5MajorE0ELSP_0ELNSN_7ScaleInE1ELSQ_1EEEEEENS4_6LayoutINS5_IJNSA_ILi2EEESB_SB_EEENS5_IJSB_NSA_ILi0EEESW_EEEEENS5_IJNS4_10UnderscoreESZ_SZ_EEEEENS4_13SM90_TMA_LOADENS4_14ComposedLayoutINS4_7SwizzleILi2ELi4ELi3EEENS4_18smem_ptr_flag_bitsILi16EEENST_INS5_IJNSA_ILi8EEESG_EEENS5_IJSG_SB_EEEEEEEvNS4_8identityES12_S1C_vS1D_EENS_8epilogue10collective6detail29Sm90TmaWarpSpecializedAdapterINS1G_15DefaultEpilogueISI_SJ_SJ_NS1F_6thread17LinearCombinationISI_Li1EffLNS1K_9ScaleType4KindE0ELNS_15FloatRoundStyleE2ESI_EENS1_15EpilogueDefaultEEEEEvvEEEEvNT_6ParamsE --------------------------
	.section	.nv.constant0._ZN7cutlass13device_kernelINS_4gemm6kernel13GemmUniversalIN4cute5tupleIJiiiiEEENS1_10collective13CollectiveMmaINS1_34MainloopSm90TmaGmmaWarpSpecializedILi5ENS5_IJNS4_1CILi1EEESB_SB_EEENS1_35KernelTmaWarpSpecializedCooperativeEEENS5_IJNSA_ILi256EEESF_NSA_ILi32EEEEEENS_6half_tENS5_IJlSB_lEEESI_SJ_NS4_8TiledMMAINS4_8MMA_AtomIJNS4_4SM904GMMA26MMA_64x256x16_F32F16F16_SSILNSN_5MajorE0ELSP_0ELNSN_7ScaleInE1ELSQ_1EEEEEENS4_6LayoutINS5_IJNSA_ILi2EEESB_SB_EEENS5_IJSB_NSA_ILi0EEESW_EEEEENS5_IJNS4_10UnderscoreESZ_SZ_EEEEENS4_13SM90_TMA_LOADENS4_14ComposedLayoutINS4_7SwizzleILi2ELi4ELi3EEENS4_18smem_ptr_flag_bitsILi16EEENST_INS5_IJNSA_ILi8EEESG_EEENS5_IJSG_SB_EEEEEEEvNS4_8identityES12_S1C_vS1D_EENS_8epilogue10collective6detail29Sm90TmaWarpSpecializedAdapterINS1G_15DefaultEpilogueISI_SJ_SJ_NS1F_6thread17LinearCombinationISI_Li1EffLNS1K_9ScaleType4KindE0ELNS_15FloatRoundStyleE2ESI_EENS1_15EpilogueDefaultEEEEEvvEEEEvNT_6ParamsE,"a",@progbits
	.sectionflags	@""
	.align	4
.nv.constant0._ZN7cutlass13device_kernelINS_4gemm6kernel13GemmUniversalIN4cute5tupleIJiiiiEEENS1_10collective13CollectiveMmaINS1_34MainloopSm90TmaGmmaWarpSpecializedILi5ENS5_IJNS4_1CILi1EEESB_SB_EEENS1_35KernelTmaWarpSpecializedCooperativeEEENS5_IJNSA_ILi256EEESF_NSA_ILi32EEEEEENS_6half_tENS5_IJlSB_lEEESI_SJ_NS4_8TiledMMAINS4_8MMA_AtomIJNS4_4SM904GMMA26MMA_64x256x16_F32F16F16_SSILNSN_5MajorE0ELSP_0ELNSN_7ScaleInE1ELSQ_1EEEEEENS4_6LayoutINS5_IJNSA_ILi2EEESB_SB_EEENS5_IJSB_NSA_ILi0EEESW_EEEEENS5_IJNS4_10UnderscoreESZ_SZ_EEEEENS4_13SM90_TMA_LOADENS4_14ComposedLayoutINS4_7SwizzleILi2ELi4ELi3EEENS4_18smem_ptr_flag_bitsILi16EEENST_INS5_IJNSA_ILi8EEESG_EEENS5_IJSG_SB_EEEEEEEvNS4_8identityES12_S1C_vS1D_EENS_8epilogue10collective6detail29Sm90TmaWarpSpecializedAdapterINS1G_15DefaultEpilogueISI_SJ_SJ_NS1F_6thread17LinearCombinationISI_Li1EffLNS1K_9ScaleType4KindE0ELNS_15FloatRoundStyleE2ESI_EENS1_15EpilogueDefaultEEEEEvvEEEEvNT_6ParamsE:
	.zero		1664


//--------------------- SYMBOLS --------------------------

	.type		.nv.reservedSmem.offset0,@object
	.size		.nv.reservedSmem.offset0,0x4
	.type		__assertfail,@function
